//
// Generated by NVIDIA NVVM Compiler
//
// Compiler Build ID: CL-36424714
// Cuda compilation tools, release 13.0, V13.0.88
// Based on NVVM 20.0.0
//

.version 9.0
.target sm_100
.address_size 64

	// .globl	_ZN9secp256k14cuda16bloom_add_kernelENS0_11DeviceBloomEPKhii

.visible .entry _ZN9secp256k14cuda16bloom_add_kernelENS0_11DeviceBloomEPKhii(
	.param .align 8 .b8 _ZN9secp256k14cuda16bloom_add_kernelENS0_11DeviceBloomEPKhii_param_0[32],
	.param .u64 .ptr .align 1 _ZN9secp256k14cuda16bloom_add_kernelENS0_11DeviceBloomEPKhii_param_1,
	.param .u32 _ZN9secp256k14cuda16bloom_add_kernelENS0_11DeviceBloomEPKhii_param_2,
	.param .u32 _ZN9secp256k14cuda16bloom_add_kernelENS0_11DeviceBloomEPKhii_param_3
)
{
	.reg .pred 	%p<16>;
	.reg .b32 	%r<53>;
	.reg .b64 	%rd<193>;

	ld.param.u64 	%rd2, [_ZN9secp256k14cuda16bloom_add_kernelENS0_11DeviceBloomEPKhii_param_0+8];
	ld.param.u32 	%r1, [_ZN9secp256k14cuda16bloom_add_kernelENS0_11DeviceBloomEPKhii_param_0+16];
	ld.param.u64 	%rd3, [_ZN9secp256k14cuda16bloom_add_kernelENS0_11DeviceBloomEPKhii_param_0+24];
	ld.param.u64 	%rd35, [_ZN9secp256k14cuda16bloom_add_kernelENS0_11DeviceBloomEPKhii_param_0];
	ld.param.u64 	%rd34, [_ZN9secp256k14cuda16bloom_add_kernelENS0_11DeviceBloomEPKhii_param_1];
	ld.param.u32 	%r27, [_ZN9secp256k14cuda16bloom_add_kernelENS0_11DeviceBloomEPKhii_param_2];
	ld.param.u32 	%r28, [_ZN9secp256k14cuda16bloom_add_kernelENS0_11DeviceBloomEPKhii_param_3];
	cvta.to.global.u64 	%rd1, %rd35;
	mov.u32 	%r29, %ctaid.x;
	mov.u32 	%r30, %ntid.x;
	mov.u32 	%r31, %tid.x;
	mad.lo.s32 	%r2, %r29, %r30, %r31;
	setp.ge.s32 	%p1, %r2, %r28;
	@%p1 bra 	$L__BB0_21;
	cvta.to.global.u64 	%rd4, %rd34;
	mul.lo.s32 	%r32, %r27, %r2;
	cvt.s64.s32 	%rd5, %r32;
	setp.lt.s32 	%p2, %r27, 1;
	mov.b64 	%rd190, 1469598103934665603;
	@%p2 bra 	$L__BB0_14;
	and.b32  	%r3, %r27, 15;
	setp.lt.u32 	%p3, %r27, 16;
	mov.b64 	%rd190, 1469598103934665603;
	mov.b32 	%r47, 0;
	@%p3 bra 	$L__BB0_5;
	and.b32  	%r47, %r27, 2147483632;
	neg.s32 	%r45, %r47;
	add.s64 	%rd40, %rd5, %rd4;
	add.s64 	%rd180, %rd40, 7;
	mov.b64 	%rd190, 1469598103934665603;
$L__BB0_4:
	.pragma "nounroll";
	ld.global.u8 	%rd41, [%rd180+-7];
	xor.b64  	%rd42, %rd190, %rd41;
	mul.lo.s64 	%rd43, %rd42, 1099511628211;
	ld.global.u8 	%rd44, [%rd180+-6];
	xor.b64  	%rd45, %rd43, %rd44;
	mul.lo.s64 	%rd46, %rd45, 1099511628211;
	ld.global.u8 	%rd47, [%rd180+-5];
	xor.b64  	%rd48, %rd46, %rd47;
	mul.lo.s64 	%rd49, %rd48, 1099511628211;
	ld.global.u8 	%rd50, [%rd180+-4];
	xor.b64  	%rd51, %rd49, %rd50;
	mul.lo.s64 	%rd52, %rd51, 1099511628211;
	ld.global.u8 	%rd53, [%rd180+-3];
	xor.b64  	%rd54, %rd52, %rd53;
	mul.lo.s64 	%rd55, %rd54, 1099511628211;
	ld.global.u8 	%rd56, [%rd180+-2];
	xor.b64  	%rd57, %rd55, %rd56;
	mul.lo.s64 	%rd58, %rd57, 1099511628211;
	ld.global.u8 	%rd59, [%rd180+-1];
	xor.b64  	%rd60, %rd58, %rd59;
	mul.lo.s64 	%rd61, %rd60, 1099511628211;
	ld.global.u8 	%rd62, [%rd180];
	xor.b64  	%rd63, %rd61, %rd62;
	mul.lo.s64 	%rd64, %rd63, 1099511628211;
	ld.global.u8 	%rd65, [%rd180+1];
	xor.b64  	%rd66, %rd64, %rd65;
	mul.lo.s64 	%rd67, %rd66, 1099511628211;
	ld.global.u8 	%rd68, [%rd180+2];
	xor.b64  	%rd69, %rd67, %rd68;
	mul.lo.s64 	%rd70, %rd69, 1099511628211;
	ld.global.u8 	%rd71, [%rd180+3];
	xor.b64  	%rd72, %rd70, %rd71;
	mul.lo.s64 	%rd73, %rd72, 1099511628211;
	ld.global.u8 	%rd74, [%rd180+4];
	xor.b64  	%rd75, %rd73, %rd74;
	mul.lo.s64 	%rd76, %rd75, 1099511628211;
	ld.global.u8 	%rd77, [%rd180+5];
	xor.b64  	%rd78, %rd76, %rd77;
	mul.lo.s64 	%rd79, %rd78, 1099511628211;
	ld.global.u8 	%rd80, [%rd180+6];
	xor.b64  	%rd81, %rd79, %rd80;
	mul.lo.s64 	%rd82, %rd81, 1099511628211;
	ld.global.u8 	%rd83, [%rd180+7];
	xor.b64  	%rd84, %rd82, %rd83;
	mul.lo.s64 	%rd85, %rd84, 1099511628211;
	ld.global.u8 	%rd86, [%rd180+8];
	xor.b64  	%rd87, %rd85, %rd86;
	mul.lo.s64 	%rd190, %rd87, 1099511628211;
	add.s32 	%r45, %r45, 16;
	add.s64 	%rd180, %rd180, 16;
	setp.ne.s32 	%p4, %r45, 0;
	@%p4 bra 	$L__BB0_4;
$L__BB0_5:
	setp.eq.s32 	%p5, %r3, 0;
	@%p5 bra 	$L__BB0_14;
	and.b32  	%r9, %r27, 7;
	setp.lt.u32 	%p6, %r3, 8;
	@%p6 bra 	$L__BB0_8;
	cvt.u64.u32 	%rd89, %r47;
	add.s64 	%rd90, %rd89, %rd5;
	add.s64 	%rd91, %rd4, %rd90;
	ld.global.u8 	%rd92, [%rd91];
	xor.b64  	%rd93, %rd190, %rd92;
	mul.lo.s64 	%rd94, %rd93, 1099511628211;
	ld.global.u8 	%rd95, [%rd91+1];
	xor.b64  	%rd96, %rd94, %rd95;
	mul.lo.s64 	%rd97, %rd96, 1099511628211;
	ld.global.u8 	%rd98, [%rd91+2];
	xor.b64  	%rd99, %rd97, %rd98;
	mul.lo.s64 	%rd100, %rd99, 1099511628211;
	ld.global.u8 	%rd101, [%rd91+3];
	xor.b64  	%rd102, %rd100, %rd101;
	mul.lo.s64 	%rd103, %rd102, 1099511628211;
	ld.global.u8 	%rd104, [%rd91+4];
	xor.b64  	%rd105, %rd103, %rd104;
	mul.lo.s64 	%rd106, %rd105, 1099511628211;
	ld.global.u8 	%rd107, [%rd91+5];
	xor.b64  	%rd108, %rd106, %rd107;
	mul.lo.s64 	%rd109, %rd108, 1099511628211;
	ld.global.u8 	%rd110, [%rd91+6];
	xor.b64  	%rd111, %rd109, %rd110;
	mul.lo.s64 	%rd112, %rd111, 1099511628211;
	ld.global.u8 	%rd113, [%rd91+7];
	xor.b64  	%rd114, %rd112, %rd113;
	mul.lo.s64 	%rd190, %rd114, 1099511628211;
	add.s32 	%r47, %r47, 8;
$L__BB0_8:
	setp.eq.s32 	%p7, %r9, 0;
	@%p7 bra 	$L__BB0_14;
	and.b32  	%r12, %r27, 3;
	setp.lt.u32 	%p8, %r9, 4;
	@%p8 bra 	$L__BB0_11;
	cvt.u64.u32 	%rd116, %r47;
	add.s64 	%rd117, %rd116, %rd5;
	add.s64 	%rd118, %rd4, %rd117;
	ld.global.u8 	%rd119, [%rd118];
	xor.b64  	%rd120, %rd190, %rd119;
	mul.lo.s64 	%rd121, %rd120, 1099511628211;
	ld.global.u8 	%rd122, [%rd118+1];
	xor.b64  	%rd123, %rd121, %rd122;
	mul.lo.s64 	%rd124, %rd123, 1099511628211;
	ld.global.u8 	%rd125, [%rd118+2];
	xor.b64  	%rd126, %rd124, %rd125;
	mul.lo.s64 	%rd127, %rd126, 1099511628211;
	ld.global.u8 	%rd128, [%rd118+3];
	xor.b64  	%rd129, %rd127, %rd128;
	mul.lo.s64 	%rd190, %rd129, 1099511628211;
	add.s32 	%r47, %r47, 4;
$L__BB0_11:
	setp.eq.s32 	%p9, %r12, 0;
	@%p9 bra 	$L__BB0_14;
	cvt.u64.u32 	%rd130, %r47;
	add.s64 	%rd131, %rd5, %rd130;
	add.s64 	%rd188, %rd4, %rd131;
	neg.s32 	%r49, %r12;
$L__BB0_13:
	.pragma "nounroll";
	ld.global.u8 	%rd132, [%rd188];
	xor.b64  	%rd133, %rd190, %rd132;
	mul.lo.s64 	%rd190, %rd133, 1099511628211;
	add.s64 	%rd188, %rd188, 1;
	add.s32 	%r49, %r49, 1;
	setp.ne.s32 	%p10, %r49, 0;
	@%p10 bra 	$L__BB0_13;
$L__BB0_14:
	xor.b64  	%rd134, %rd190, %rd3;
	add.s64 	%rd135, %rd134, -7046029254386353131;
	shr.u64 	%rd136, %rd135, 30;
	xor.b64  	%rd137, %rd136, %rd135;
	mul.lo.s64 	%rd138, %rd137, -4658895280553007687;
	shr.u64 	%rd139, %rd138, 27;
	xor.b64  	%rd140, %rd139, %rd138;
	mul.lo.s64 	%rd141, %rd140, -7723592293110705685;
	shr.u64 	%rd142, %rd141, 31;
	xor.b64  	%rd143, %rd142, %rd141;
	or.b64  	%rd25, %rd143, 1;
	setp.eq.s32 	%p11, %r1, 0;
	@%p11 bra 	$L__BB0_21;
	and.b32  	%r18, %r1, 3;
	setp.lt.u32 	%p12, %r1, 4;
	mov.b32 	%r51, 0;
	@%p12 bra 	$L__BB0_18;
	and.b32  	%r51, %r1, -4;
	neg.s32 	%r50, %r51;
	shl.b64 	%rd26, %rd25, 2;
	shl.b64 	%rd27, %rd25, 1;
	mul.lo.s64 	%rd28, %rd25, 3;
	mov.u64 	%rd191, %rd190;
$L__BB0_17:
	mul.hi.u64 	%rd144, %rd191, %rd2;
	cvt.u32.u64 	%r35, %rd144;
	and.b32  	%r36, %r35, 63;
	mov.b64 	%rd145, 1;
	shl.b64 	%rd146, %rd145, %r36;
	shr.u64 	%rd147, %rd144, 3;
	and.b64  	%rd148, %rd147, 2305843009213693944;
	add.s64 	%rd149, %rd1, %rd148;
	atom.global.or.b64 	%rd150, [%rd149], %rd146;
	add.s64 	%rd151, %rd25, %rd191;
	mul.hi.u64 	%rd152, %rd151, %rd2;
	cvt.u32.u64 	%r37, %rd152;
	and.b32  	%r38, %r37, 63;
	shl.b64 	%rd153, %rd145, %r38;
	shr.u64 	%rd154, %rd152, 3;
	and.b64  	%rd155, %rd154, 2305843009213693944;
	add.s64 	%rd156, %rd1, %rd155;
	atom.global.or.b64 	%rd157, [%rd156], %rd153;
	add.s64 	%rd158, %rd27, %rd191;
	mul.hi.u64 	%rd159, %rd158, %rd2;
	cvt.u32.u64 	%r39, %rd159;
	and.b32  	%r40, %r39, 63;
	shl.b64 	%rd160, %rd145, %r40;
	shr.u64 	%rd161, %rd159, 3;
	and.b64  	%rd162, %rd161, 2305843009213693944;
	add.s64 	%rd163, %rd1, %rd162;
	atom.global.or.b64 	%rd164, [%rd163], %rd160;
	add.s64 	%rd165, %rd28, %rd191;
	mul.hi.u64 	%rd166, %rd165, %rd2;
	cvt.u32.u64 	%r41, %rd166;
	and.b32  	%r42, %r41, 63;
	shl.b64 	%rd167, %rd145, %r42;
	shr.u64 	%rd168, %rd166, 3;
	and.b64  	%rd169, %rd168, 2305843009213693944;
	add.s64 	%rd170, %rd1, %rd169;
	atom.global.or.b64 	%rd171, [%rd170], %rd167;
	add.s32 	%r50, %r50, 4;
	add.s64 	%rd191, %rd191, %rd26;
	setp.ne.s32 	%p13, %r50, 0;
	@%p13 bra 	$L__BB0_17;
$L__BB0_18:
	setp.eq.s32 	%p14, %r18, 0;
	@%p14 bra 	$L__BB0_21;
	cvt.u64.u32 	%rd172, %r51;
	mad.lo.s64 	%rd192, %rd25, %rd172, %rd190;
	neg.s32 	%r52, %r18;
$L__BB0_20:
	.pragma "nounroll";
	mul.hi.u64 	%rd173, %rd192, %rd2;
	cvt.u32.u64 	%r43, %rd173;
	and.b32  	%r44, %r43, 63;
	mov.b64 	%rd174, 1;
	shl.b64 	%rd175, %rd174, %r44;
	shr.u64 	%rd176, %rd173, 3;
	and.b64  	%rd177, %rd176, 2305843009213693944;
	add.s64 	%rd178, %rd1, %rd177;
	atom.global.or.b64 	%rd179, [%rd178], %rd175;
	add.s64 	%rd192, %rd192, %rd25;
	add.s32 	%r52, %r52, 1;
	setp.ne.s32 	%p15, %r52, 0;
	@%p15 bra 	$L__BB0_20;
$L__BB0_21:
	ret;

}
	// .globl	_ZN9secp256k14cuda18bloom_check_kernelENS0_11DeviceBloomEPKhiiPh
.visible .entry _ZN9secp256k14cuda18bloom_check_kernelENS0_11DeviceBloomEPKhiiPh(
	.param .align 8 .b8 _ZN9secp256k14cuda18bloom_check_kernelENS0_11DeviceBloomEPKhiiPh_param_0[32],
	.param .u64 .ptr .align 1 _ZN9secp256k14cuda18bloom_check_kernelENS0_11DeviceBloomEPKhiiPh_param_1,
	.param .u32 _ZN9secp256k14cuda18bloom_check_kernelENS0_11DeviceBloomEPKhiiPh_param_2,
	.param .u32 _ZN9secp256k14cuda18bloom_check_kernelENS0_11DeviceBloomEPKhiiPh_param_3,
	.param .u64 .ptr .align 1 _ZN9secp256k14cuda18bloom_check_kernelENS0_11DeviceBloomEPKhiiPh_param_4
)
{
	.reg .pred 	%p<18>;
	.reg .b16 	%rs<2>;
	.reg .b32 	%r<36>;
	.reg .b64 	%rd<160>;

	ld.param.u64 	%rd1, [_ZN9secp256k14cuda18bloom_check_kernelENS0_11DeviceBloomEPKhiiPh_param_0];
	ld.param.u64 	%rd2, [_ZN9secp256k14cuda18bloom_check_kernelENS0_11DeviceBloomEPKhiiPh_param_0+8];
	ld.param.u32 	%r1, [_ZN9secp256k14cuda18bloom_check_kernelENS0_11DeviceBloomEPKhiiPh_param_0+16];
	ld.param.u64 	%rd3, [_ZN9secp256k14cuda18bloom_check_kernelENS0_11DeviceBloomEPKhiiPh_param_0+24];
	ld.param.u64 	%rd28, [_ZN9secp256k14cuda18bloom_check_kernelENS0_11DeviceBloomEPKhiiPh_param_1];
	ld.param.u32 	%r20, [_ZN9secp256k14cuda18bloom_check_kernelENS0_11DeviceBloomEPKhiiPh_param_2];
	ld.param.u32 	%r21, [_ZN9secp256k14cuda18bloom_check_kernelENS0_11DeviceBloomEPKhiiPh_param_3];
	ld.param.u64 	%rd29, [_ZN9secp256k14cuda18bloom_check_kernelENS0_11DeviceBloomEPKhiiPh_param_4];
	mov.u32 	%r22, %ctaid.x;
	mov.u32 	%r23, %ntid.x;
	mov.u32 	%r24, %tid.x;
	mad.lo.s32 	%r2, %r22, %r23, %r24;
	setp.ge.s32 	%p3, %r2, %r21;
	@%p3 bra 	$L__BB1_18;
	cvta.to.global.u64 	%rd4, %rd28;
	mul.lo.s32 	%r25, %r20, %r2;
	cvt.s64.s32 	%rd5, %r25;
	setp.lt.s32 	%p4, %r20, 1;
	mov.b64 	%rd159, 1469598103934665603;
	@%p4 bra 	$L__BB1_14;
	and.b32  	%r3, %r20, 15;
	setp.lt.u32 	%p5, %r20, 16;
	mov.b64 	%rd159, 1469598103934665603;
	mov.b32 	%r32, 0;
	@%p5 bra 	$L__BB1_5;
	and.b32  	%r32, %r20, 2147483632;
	neg.s32 	%r30, %r32;
	add.s64 	%rd34, %rd5, %rd4;
	add.s64 	%rd149, %rd34, 7;
	mov.b64 	%rd159, 1469598103934665603;
$L__BB1_4:
	.pragma "nounroll";
	ld.global.u8 	%rd35, [%rd149+-7];
	xor.b64  	%rd36, %rd159, %rd35;
	mul.lo.s64 	%rd37, %rd36, 1099511628211;
	ld.global.u8 	%rd38, [%rd149+-6];
	xor.b64  	%rd39, %rd37, %rd38;
	mul.lo.s64 	%rd40, %rd39, 1099511628211;
	ld.global.u8 	%rd41, [%rd149+-5];
	xor.b64  	%rd42, %rd40, %rd41;
	mul.lo.s64 	%rd43, %rd42, 1099511628211;
	ld.global.u8 	%rd44, [%rd149+-4];
	xor.b64  	%rd45, %rd43, %rd44;
	mul.lo.s64 	%rd46, %rd45, 1099511628211;
	ld.global.u8 	%rd47, [%rd149+-3];
	xor.b64  	%rd48, %rd46, %rd47;
	mul.lo.s64 	%rd49, %rd48, 1099511628211;
	ld.global.u8 	%rd50, [%rd149+-2];
	xor.b64  	%rd51, %rd49, %rd50;
	mul.lo.s64 	%rd52, %rd51, 1099511628211;
	ld.global.u8 	%rd53, [%rd149+-1];
	xor.b64  	%rd54, %rd52, %rd53;
	mul.lo.s64 	%rd55, %rd54, 1099511628211;
	ld.global.u8 	%rd56, [%rd149];
	xor.b64  	%rd57, %rd55, %rd56;
	mul.lo.s64 	%rd58, %rd57, 1099511628211;
	ld.global.u8 	%rd59, [%rd149+1];
	xor.b64  	%rd60, %rd58, %rd59;
	mul.lo.s64 	%rd61, %rd60, 1099511628211;
	ld.global.u8 	%rd62, [%rd149+2];
	xor.b64  	%rd63, %rd61, %rd62;
	mul.lo.s64 	%rd64, %rd63, 1099511628211;
	ld.global.u8 	%rd65, [%rd149+3];
	xor.b64  	%rd66, %rd64, %rd65;
	mul.lo.s64 	%rd67, %rd66, 1099511628211;
	ld.global.u8 	%rd68, [%rd149+4];
	xor.b64  	%rd69, %rd67, %rd68;
	mul.lo.s64 	%rd70, %rd69, 1099511628211;
	ld.global.u8 	%rd71, [%rd149+5];
	xor.b64  	%rd72, %rd70, %rd71;
	mul.lo.s64 	%rd73, %rd72, 1099511628211;
	ld.global.u8 	%rd74, [%rd149+6];
	xor.b64  	%rd75, %rd73, %rd74;
	mul.lo.s64 	%rd76, %rd75, 1099511628211;
	ld.global.u8 	%rd77, [%rd149+7];
	xor.b64  	%rd78, %rd76, %rd77;
	mul.lo.s64 	%rd79, %rd78, 1099511628211;
	ld.global.u8 	%rd80, [%rd149+8];
	xor.b64  	%rd81, %rd79, %rd80;
	mul.lo.s64 	%rd159, %rd81, 1099511628211;
	add.s32 	%r30, %r30, 16;
	add.s64 	%rd149, %rd149, 16;
	setp.ne.s32 	%p6, %r30, 0;
	@%p6 bra 	$L__BB1_4;
$L__BB1_5:
	setp.eq.s32 	%p7, %r3, 0;
	@%p7 bra 	$L__BB1_14;
	and.b32  	%r9, %r20, 7;
	setp.lt.u32 	%p8, %r3, 8;
	@%p8 bra 	$L__BB1_8;
	cvt.u64.u32 	%rd83, %r32;
	add.s64 	%rd84, %rd83, %rd5;
	add.s64 	%rd85, %rd4, %rd84;
	ld.global.u8 	%rd86, [%rd85];
	xor.b64  	%rd87, %rd159, %rd86;
	mul.lo.s64 	%rd88, %rd87, 1099511628211;
	ld.global.u8 	%rd89, [%rd85+1];
	xor.b64  	%rd90, %rd88, %rd89;
	mul.lo.s64 	%rd91, %rd90, 1099511628211;
	ld.global.u8 	%rd92, [%rd85+2];
	xor.b64  	%rd93, %rd91, %rd92;
	mul.lo.s64 	%rd94, %rd93, 1099511628211;
	ld.global.u8 	%rd95, [%rd85+3];
	xor.b64  	%rd96, %rd94, %rd95;
	mul.lo.s64 	%rd97, %rd96, 1099511628211;
	ld.global.u8 	%rd98, [%rd85+4];
	xor.b64  	%rd99, %rd97, %rd98;
	mul.lo.s64 	%rd100, %rd99, 1099511628211;
	ld.global.u8 	%rd101, [%rd85+5];
	xor.b64  	%rd102, %rd100, %rd101;
	mul.lo.s64 	%rd103, %rd102, 1099511628211;
	ld.global.u8 	%rd104, [%rd85+6];
	xor.b64  	%rd105, %rd103, %rd104;
	mul.lo.s64 	%rd106, %rd105, 1099511628211;
	ld.global.u8 	%rd107, [%rd85+7];
	xor.b64  	%rd108, %rd106, %rd107;
	mul.lo.s64 	%rd159, %rd108, 1099511628211;
	add.s32 	%r32, %r32, 8;
$L__BB1_8:
	setp.eq.s32 	%p9, %r9, 0;
	@%p9 bra 	$L__BB1_14;
	and.b32  	%r12, %r20, 3;
	setp.lt.u32 	%p10, %r9, 4;
	@%p10 bra 	$L__BB1_11;
	cvt.u64.u32 	%rd110, %r32;
	add.s64 	%rd111, %rd110, %rd5;
	add.s64 	%rd112, %rd4, %rd111;
	ld.global.u8 	%rd113, [%rd112];
	xor.b64  	%rd114, %rd159, %rd113;
	mul.lo.s64 	%rd115, %rd114, 1099511628211;
	ld.global.u8 	%rd116, [%rd112+1];
	xor.b64  	%rd117, %rd115, %rd116;
	mul.lo.s64 	%rd118, %rd117, 1099511628211;
	ld.global.u8 	%rd119, [%rd112+2];
	xor.b64  	%rd120, %rd118, %rd119;
	mul.lo.s64 	%rd121, %rd120, 1099511628211;
	ld.global.u8 	%rd122, [%rd112+3];
	xor.b64  	%rd123, %rd121, %rd122;
	mul.lo.s64 	%rd159, %rd123, 1099511628211;
	add.s32 	%r32, %r32, 4;
$L__BB1_11:
	setp.eq.s32 	%p11, %r12, 0;
	@%p11 bra 	$L__BB1_14;
	cvt.u64.u32 	%rd124, %r32;
	add.s64 	%rd125, %rd5, %rd124;
	add.s64 	%rd157, %rd4, %rd125;
	neg.s32 	%r34, %r12;
$L__BB1_13:
	.pragma "nounroll";
	ld.global.u8 	%rd126, [%rd157];
	xor.b64  	%rd127, %rd159, %rd126;
	mul.lo.s64 	%rd159, %rd127, 1099511628211;
	add.s64 	%rd157, %rd157, 1;
	add.s32 	%r34, %r34, 1;
	setp.ne.s32 	%p12, %r34, 0;
	@%p12 bra 	$L__BB1_13;
$L__BB1_14:
	xor.b64  	%rd128, %rd159, %rd3;
	add.s64 	%rd129, %rd128, -7046029254386353131;
	shr.u64 	%rd130, %rd129, 30;
	xor.b64  	%rd131, %rd130, %rd129;
	mul.lo.s64 	%rd132, %rd131, -4658895280553007687;
	shr.u64 	%rd133, %rd132, 27;
	xor.b64  	%rd134, %rd133, %rd132;
	mul.lo.s64 	%rd135, %rd134, -7723592293110705685;
	shr.u64 	%rd136, %rd135, 31;
	xor.b64  	%rd25, %rd136, %rd135;
	setp.eq.s32 	%p14, %r1, 0;
	mov.pred 	%p17, -1;
	@%p14 bra 	$L__BB1_17;
	cvta.to.global.u64 	%rd26, %rd1;
	or.b64  	%rd27, %rd25, 1;
	mov.b32 	%r35, 0;
$L__BB1_16:
	cvt.u64.u32 	%rd137, %r35;
	mad.lo.s64 	%rd138, %rd27, %rd137, %rd159;
	mul.hi.u64 	%rd139, %rd138, %rd2;
	cvt.u32.u64 	%r28, %rd139;
	and.b32  	%r29, %r28, 63;
	shr.u64 	%rd140, %rd139, 3;
	and.b64  	%rd141, %rd140, 2305843009213693944;
	add.s64 	%rd142, %rd26, %rd141;
	ld.global.u64 	%rd143, [%rd142];
	shr.u64 	%rd144, %rd143, %r29;
	and.b64  	%rd145, %rd144, 1;
	setp.eq.b64 	%p17, %rd145, 1;
	add.s32 	%r35, %r35, 1;
	setp.ne.s32 	%p15, %r35, %r1;
	and.pred  	%p16, %p17, %p15;
	@%p16 bra 	$L__BB1_16;
$L__BB1_17:
	selp.u16 	%rs1, 1, 0, %p17;
	cvt.s64.s32 	%rd146, %r2;
	cvta.to.global.u64 	%rd147, %rd29;
	add.s64 	%rd148, %rd147, %rd146;
	st.global.u8 	[%rd148], %rs1;
$L__BB1_18:
	ret;

}


// ===== COMPILED SASS (sm_100) =====

	.target	sm_100

	.elftype	@"ET_EXEC"


//--------------------- .note.nv.tkinfo           --------------------------
	.section	.note.nv.tkinfo,"",@"SHT_NOTE"
	.sectionflags	@"SHF_NOTE_NV_TKINFO"
	.tkinfo
        /*0018*/ 	.word	0x00000002
        /*0030*/ 	.string	""
        /*0030*/ 	.string	"ptxas"
        /*0030*/ 	.string	"Cuda compilation tools, release 13.0, V13.0.88"
        /*0030*/ 	.string	"Build cuda_13.0.r13.0/compiler.36424714_0"
        /*0030*/ 	.string	"-arch sm_100 -m 64 "



//--------------------- .note.nv.cuinfo           --------------------------
	.section	.note.nv.cuinfo,"",@"SHT_NOTE"
	.sectionflags	@"SHF_NOTE_NV_CUINFO"
        /*0018*/ 	.short	0x0002
        /*001a*/ 	.short	0x0064
        /*001c*/ 	.short	0x0082
	.zero		2


//--------------------- .nv.info                  --------------------------
	.section	.nv.info,"",@"SHT_CUDA_INFO"
	.align	4


	//----- nvinfo : EIATTR_REGCOUNT
	.align		4
        /*0000*/ 	.byte	0x04, 0x2f
        /*0002*/ 	.short	(.L_1 - .L_0)
	.align		4
.L_0:
        /*0004*/ 	.word	index@(_ZN9secp256k14cuda16bloom_add_kernelENS0_11DeviceBloomEPKhii)
        /*0008*/ 	.word	0x00000020


	//----- nvinfo : EIATTR_FRAME_SIZE
	.align		4
.L_1:
        /*000c*/ 	.byte	0x04, 0x11
        /*000e*/ 	.short	(.L_3 - .L_2)
	.align		4
.L_2:
        /*0010*/ 	.word	index@(_ZN9secp256k14cuda16bloom_add_kernelENS0_11DeviceBloomEPKhii)
        /*0014*/ 	.word	0x00000000


	//----- nvinfo : EIATTR_REGCOUNT
	.align		4
.L_3:
        /*0018*/ 	.byte	0x04, 0x2f
        /*001a*/ 	.short	(.L_5 - .L_4)
	.align		4
.L_4:
        /*001c*/ 	.word	index@(_ZN9secp256k14cuda18bloom_check_kernelENS0_11DeviceBloomEPKhiiPh)
        /*0020*/ 	.word	0x00000020


	//----- nvinfo : EIATTR_FRAME_SIZE
	.align		4
.L_5:
        /*0024*/ 	.byte	0x04, 0x11
        /*0026*/ 	.short	(.L_7 - .L_6)
	.align		4
.L_6:
        /*0028*/ 	.word	index@(_ZN9secp256k14cuda18bloom_check_kernelENS0_11DeviceBloomEPKhiiPh)
        /*002c*/ 	.word	0x00000000


	//----- nvinfo : EIATTR_MIN_STACK_SIZE
	.align		4
.L_7:
        /*0030*/ 	.byte	0x04, 0x12
        /*0032*/ 	.short	(.L_9 - .L_8)
	.align		4
.L_8:
        /*0034*/ 	.word	index@(_ZN9secp256k14cuda18bloom_check_kernelENS0_11DeviceBloomEPKhiiPh)
        /*0038*/ 	.word	0x00000000


	//----- nvinfo : EIATTR_MIN_STACK_SIZE
	.align		4
.L_9:
        /*003c*/ 	.byte	0x04, 0x12
        /*003e*/ 	.short	(.L_11 - .L_10)
	.align		4
.L_10:
        /*0040*/ 	.word	index@(_ZN9secp256k14cuda16bloom_add_kernelENS0_11DeviceBloomEPKhii)
        /*0044*/ 	.word	0x00000000
.L_11:


//--------------------- .nv.compat                --------------------------
	.section	.nv.compat,"",@"SHT_CUDA_COMPAT_INFO"
	.align	4
        /*0000*/ 	.byte	0x02, 0x09, 0x00, 0x00, 0x02, 0x02, 0x01, 0x00, 0x02, 0x05, 0x05, 0x00, 0x03, 0x07, 0x01, 0x01
        /*0010*/ 	.byte	0x02, 0x03, 0x00, 0x00, 0x02, 0x06, 0x01, 0x00, 0x04, 0x0b, 0x08, 0x00, 0x09, 0x00, 0x00, 0x00
        /*0020*/ 	.byte	0x00, 0x00, 0x00, 0x00


//--------------------- .nv.info._ZN9secp256k14cuda18bloom_check_kernelENS0_11DeviceBloomEPKhiiPh --------------------------
	.section	.nv.info._ZN9secp256k14cuda18bloom_check_kernelENS0_11DeviceBloomEPKhiiPh,"",@"SHT_CUDA_INFO"
	.sectionflags	@""
	.align	4


	//----- nvinfo : EIATTR_CUDA_API_VERSION
	.align		4
        /*0000*/ 	.byte	0x04, 0x37
        /*0002*/ 	.short	(.L_13 - .L_12)
.L_12:
        /*0004*/ 	.word	0x00000082


	//----- nvinfo : EIATTR_KPARAM_INFO
	.align		4
.L_13:
        /*0008*/ 	.byte	0x04, 0x17
        /*000a*/ 	.short	(.L_15 - .L_14)
.L_14:
        /*000c*/ 	.word	0x00000000
        /*0010*/ 	.short	0x0004
        /*0012*/ 	.short	0x0030
        /*0014*/ 	.byte	0x00, 0xf5, 0x21, 0x00


	//----- nvinfo : EIATTR_KPARAM_INFO
	.align		4
.L_15:
        /*0018*/ 	.byte	0x04, 0x17
        /*001a*/ 	.short	(.L_17 - .L_16)
.L_16:
        /*001c*/ 	.word	0x00000000
        /*0020*/ 	.short	0x0003
        /*0022*/ 	.short	0x002c
        /*0024*/ 	.byte	0x00, 0xf0, 0x11, 0x00


	//----- nvinfo : EIATTR_KPARAM_INFO
	.align		4
.L_17:
        /*0028*/ 	.byte	0x04, 0x17
        /*002a*/ 	.short	(.L_19 - .L_18)
.L_18:
        /*002c*/ 	.word	0x00000000
        /*0030*/ 	.short	0x0002
        /*0032*/ 	.short	0x0028
        /*0034*/ 	.byte	0x00, 0xf0, 0x11, 0x00


	//----- nvinfo : EIATTR_KPARAM_INFO
	.align		4
.L_19:
        /*0038*/ 	.byte	0x04, 0x17
        /*003a*/ 	.short	(.L_21 - .L_20)
.L_20:
        /*003c*/ 	.word	0x00000000
        /*0040*/ 	.short	0x0001
        /*0042*/ 	.short	0x0020
        /*0044*/ 	.byte	0x00, 0xf5, 0x21, 0x00


	//----- nvinfo : EIATTR_KPARAM_INFO
	.align		4
.L_21:
        /*0048*/ 	.byte	0x04, 0x17
        /*004a*/ 	.short	(.L_23 - .L_22)
.L_22:
        /*004c*/ 	.word	0x00000000
        /*0050*/ 	.short	0x0000
        /*0052*/ 	.short	0x0000
        /*0054*/ 	.byte	0x00, 0xf0, 0x81, 0x00


	//----- nvinfo : EIATTR_SPARSE_MMA_MASK
	.align		4
.L_23:
        /*0058*/ 	.byte	0x03, 0x50
        /*005a*/ 	.short	0x0000


	//----- nvinfo : EIATTR_MAXREG_COUNT
	.align		4
        /*005c*/ 	.byte	0x03, 0x1b
        /*005e*/ 	.short	0x00ff


	//----- nvinfo : EIATTR_MERCURY_ISA_VERSION
	.align		4
        /*0060*/ 	.byte	0x03, 0x5f
        /*0062*/ 	.short	0x0101


	//----- nvinfo : EIATTR_VRC_CTA_INIT_COUNT
	.align		4
        /*0064*/ 	.byte	0x02, 0x4a
	.zero		1
	.zero		1


	//----- nvinfo : EIATTR_EXIT_INSTR_OFFSETS
	.align		4
        /*0068*/ 	.byte	0x04, 0x1c
        /*006a*/ 	.short	(.L_25 - .L_24)


	//   ....[0]....
.L_24:
        /*006c*/ 	.word	0x00000070


	//   ....[1]....
        /*0070*/ 	.word	0x00001310


	//----- nvinfo : EIATTR_CRS_STACK_SIZE
	.align		4
.L_25:
        /*0074*/ 	.byte	0x04, 0x1e
        /*0076*/ 	.short	(.L_27 - .L_26)
.L_26:
        /*0078*/ 	.word	0x00000000


	//----- nvinfo : EIATTR_CBANK_PARAM_SIZE
	.align		4
.L_27:
        /*007c*/ 	.byte	0x03, 0x19
        /*007e*/ 	.short	0x0038


	//----- nvinfo : EIATTR_PARAM_CBANK
	.align		4
        /*0080*/ 	.byte	0x04, 0x0a
        /*0082*/ 	.short	(.L_29 - .L_28)
	.align		4
.L_28:
        /*0084*/ 	.word	index@(.nv.constant0._ZN9secp256k14cuda18bloom_check_kernelENS0_11DeviceBloomEPKhiiPh)
        /*0088*/ 	.short	0x0380
        /*008a*/ 	.short	0x0038


	//----- nvinfo : EIATTR_SW_WAR
	.align		4
.L_29:
        /*008c*/ 	.byte	0x04, 0x36
        /*008e*/ 	.short	(.L_31 - .L_30)
.L_30:
        /*0090*/ 	.word	0x00000008
.L_31:


//--------------------- .nv.info._ZN9secp256k14cuda16bloom_add_kernelENS0_11DeviceBloomEPKhii --------------------------
	.section	.nv.info._ZN9secp256k14cuda16bloom_add_kernelENS0_11DeviceBloomEPKhii,"",@"SHT_CUDA_INFO"
	.sectionflags	@""
	.align	4


	//----- nvinfo : EIATTR_CUDA_API_VERSION
	.align		4
        /*0000*/ 	.byte	0x04, 0x37
        /*0002*/ 	.short	(.L_33 - .L_32)
.L_32:
        /*0004*/ 	.word	0x00000082


	//----- nvinfo : EIATTR_KPARAM_INFO
	.align		4
.L_33:
        /*0008*/ 	.byte	0x04, 0x17
        /*000a*/ 	.short	(.L_35 - .L_34)
.L_34:
        /*000c*/ 	.word	0x00000000
        /*0010*/ 	.short	0x0003
        /*0012*/ 	.short	0x002c
        /*0014*/ 	.byte	0x00, 0xf0, 0x11, 0x00


	//----- nvinfo : EIATTR_KPARAM_INFO
	.align		4
.L_35:
        /*0018*/ 	.byte	0x04, 0x17
        /*001a*/ 	.short	(.L_37 - .L_36)
.L_36:
        /*001c*/ 	.word	0x00000000
        /*0020*/ 	.short	0x0002
        /*0022*/ 	.short	0x0028
        /*0024*/ 	.byte	0x00, 0xf0, 0x11, 0x00


	//----- nvinfo : EIATTR_KPARAM_INFO
	.align		4
.L_37:
        /*0028*/ 	.byte	0x04, 0x17
        /*002a*/ 	.short	(.L_39 - .L_38)
.L_38:
        /*002c*/ 	.word	0x00000000
        /*0030*/ 	.short	0x0001
        /*0032*/ 	.short	0x0020
        /*0034*/ 	.byte	0x00, 0xf5, 0x21, 0x00


	//----- nvinfo : EIATTR_KPARAM_INFO
	.align		4
.L_39:
        /*0038*/ 	.byte	0x04, 0x17
        /*003a*/ 	.short	(.L_41 - .L_40)
.L_40:
        /*003c*/ 	.word	0x00000000
        /*0040*/ 	.short	0x0000
        /*0042*/ 	.short	0x0000
        /*0044*/ 	.byte	0x00, 0xf0, 0x81, 0x00


	//----- nvinfo : EIATTR_SPARSE_MMA_MASK
	.align		4
.L_41:
        /*0048*/ 	.byte	0x03, 0x50
        /*004a*/ 	.short	0x0000


	//----- nvinfo : EIATTR_MAXREG_COUNT
	.align		4
        /*004c*/ 	.byte	0x03, 0x1b
        /*004e*/ 	.short	0x00ff


	//----- nvinfo : EIATTR_MERCURY_ISA_VERSION
	.align		4
        /*0050*/ 	.byte	0x03, 0x5f
        /*0052*/ 	.short	0x0101


	//----- nvinfo : EIATTR_VRC_CTA_INIT_COUNT
	.align		4
        /*0054*/ 	.byte	0x02, 0x4a
	.zero		1
	.zero		1


	//----- nvinfo : EIATTR_EXIT_INSTR_OFFSETS
	.align		4
        /*0058*/ 	.byte	0x04, 0x1c
        /*005a*/ 	.short	(.L_43 - .L_42)


	//   ....[0]....
.L_42:
        /*005c*/ 	.word	0x00000070


	//   ....[1]....
        /*0060*/ 	.word	0x000010a0


	//   ....[2]....
        /*0064*/ 	.word	0x00001710


	//   ....[3]....
        /*0068*/ 	.word	0x00001910


	//----- nvinfo : EIATTR_CBANK_PARAM_SIZE
	.align		4
.L_43:
        /*006c*/ 	.byte	0x03, 0x19
        /*006e*/ 	.short	0x0030


	//----- nvinfo : EIATTR_PARAM_CBANK
	.align		4
        /*0070*/ 	.byte	0x04, 0x0a
        /*0072*/ 	.short	(.L_45 - .L_44)
	.align		4
.L_44:
        /*0074*/ 	.word	index@(.nv.constant0._ZN9secp256k14cuda16bloom_add_kernelENS0_11DeviceBloomEPKhii)
        /*0078*/ 	.short	0x0380
        /*007a*/ 	.short	0x0030


	//----- nvinfo : EIATTR_SW_WAR
	.align		4
.L_45:
        /*007c*/ 	.byte	0x04, 0x36
        /*007e*/ 	.short	(.L_47 - .L_46)
.L_46:
        /*0080*/ 	.word	0x00000008
.L_47:


//--------------------- .nv.callgraph             --------------------------
	.section	.nv.callgraph,"",@"SHT_CUDA_CALLGRAPH"
	.align	4
	.sectionentsize	8
	.align		4
        /*0000*/ 	.word	0x00000000
	.align		4
        /*0004*/ 	.word	0xffffffff
	.align		4
        /*0008*/ 	.word	0x00000000
	.align		4
        /*000c*/ 	.word	0xfffffffe
	.align		4
        /*0010*/ 	.word	0x00000000
	.align		4
        /*0014*/ 	.word	0xfffffffd
	.align		4
        /*0018*/ 	.word	0x00000000
	.align		4
        /*001c*/ 	.word	0xfffffffc


//--------------------- .text._ZN9secp256k14cuda18bloom_check_kernelENS0_11DeviceBloomEPKhiiPh --------------------------
	.section	.text._ZN9secp256k14cuda18bloom_check_kernelENS0_11DeviceBloomEPKhiiPh,"ax",@progbits
	.align	128
        .global         _ZN9secp256k14cuda18bloom_check_kernelENS0_11DeviceBloomEPKhiiPh
        .type           _ZN9secp256k14cuda18bloom_check_kernelENS0_11DeviceBloomEPKhiiPh,@function
        .size           _ZN9secp256k14cuda18bloom_check_kernelENS0_11DeviceBloomEPKhiiPh,(.L_x_19 - _ZN9secp256k14cuda18bloom_check_kernelENS0_11DeviceBloomEPKhiiPh)
        .other          _ZN9secp256k14cuda18bloom_check_kernelENS0_11DeviceBloomEPKhiiPh,@"STO_CUDA_ENTRY STV_DEFAULT"
_ZN9secp256k14cuda18bloom_check_kernelENS0_11DeviceBloomEPKhiiPh:
.text._ZN9secp256k14cuda18bloom_check_kernelENS0_11DeviceBloomEPKhiiPh:
[----:B------:R-:W-:Y:S01]  /*0000*/  LDC R1, c[0x0][0x37c] ;  /* 0x0000df00ff017b82 */ /* 0x000fe20000000800 */
[----:B------:R-:W0:Y:S07]  /*0010*/  S2R R3, SR_TID.X ;  /* 0x0000000000037919 */ /* 0x000e2e0000002100 */
[----:B------:R-:W0:Y:S01]  /*0020*/  S2UR UR4, SR_CTAID.X ;  /* 0x00000000000479c3 */ /* 0x000e220000002500 */
[----:B------:R-:W1:Y:S07]  /*0030*/  LDCU UR5, c[0x0][0x3ac] ;  /* 0x00007580ff0577ac */ /* 0x000e6e0008000800 */
[----:B------:R-:W0:Y:S02]  /*0040*/  LDC R0, c[0x0][0x360] ;  /* 0x0000d800ff007b82 */ /* 0x000e240000000800 */
[----:B0-----:R-:W-:-:S05]  /*0050*/  IMAD R0, R0, UR4, R3 ;  /* 0x0000000400007c24 */ /* 0x001fca000f8e0203 */
[----:B-1----:R-:W-:-:S13]  /*0060*/  ISETP.GE.AND P0, PT, R0, UR5, PT ;  /* 0x0000000500007c0c */ /* 0x002fda000bf06270 */
[----:B------:R-:W-:Y:S05]  /*0070*/  @P0 EXIT ;  /* 0x000000000000094d */ /* 0x000fea0003800000 */
[----:B------:R-:W0:Y:S01]  /*0080*/  LDCU UR5, c[0x0][0x3a8] ;  /* 0x00007500ff0577ac */ /* 0x000e220008000800 */
[----:B------:R-:W-:Y:S02]  /*0090*/  IMAD.MOV.U32 R4, RZ, RZ, 0x739d0383 ;  /* 0x739d0383ff047424 */ /* 0x000fe400078e00ff */
[----:B------:R-:W-:Y:S01]  /*00a0*/  IMAD.MOV.U32 R5, RZ, RZ, 0x14650fb0 ;  /* 0x14650fb0ff057424 */ /* 0x000fe200078e00ff */
[----:B------:R-:W1:Y:S01]  /*00b0*/  LDCU.64 UR8, c[0x0][0x358] ;  /* 0x00006b00ff0877ac */ /* 0x000e620008000a00 */
[----:B0-----:R-:W-:-:S09]  /*00c0*/  UISETP.GE.AND UP0, UPT, UR5, 0x1, UPT ;  /* 0x000000010500788c */ /* 0x001fd2000bf06270 */
[----:B-1----:R-:W-:Y:S05]  /*00d0*/  BRA.U !UP0, `(.L_x_0) ;  /* 0x0000000d08887547 */ /* 0x002fea000b800000 */
[----:B------:R-:W-:Y:S02]  /*00e0*/  UISETP.GE.U32.AND UP1, UPT, UR5, 0x10, UPT ;  /* 0x000000100500788c */ /* 0x000fe4000bf26070 */
[----:B------:R-:W-:Y:S02]  /*00f0*/  IMAD R7, R0, UR5, RZ ;  /* 0x0000000500077c24 */ /* 0x000fe4000f8e02ff */
[----:B------:R-:W-:Y:S01]  /*0100*/  HFMA2 R4, -RZ, RZ, 15592, 5.3584575653076171875e-05 ;  /* 0x739d0383ff047431 */ /* 0x000fe200000001ff */
[----:B------:R-:W-:Y:S01]  /*0110*/  ULOP3.LUT UR6, UR5, 0xf, URZ, 0xc0, !UPT ;  /* 0x0000000f05067892 */ /* 0x000fe2000f8ec0ff */
[----:B------:R-:W-:Y:S01]  /*0120*/  IMAD.MOV.U32 R5, RZ, RZ, 0x14650fb0 ;  /* 0x14650fb0ff057424 */ /* 0x000fe200078e00ff */
[----:B------:R-:W-:Y:S01]  /*0130*/  UMOV UR4, URZ ;  /* 0x000000ff00047c82 */ /* 0x000fe20008000000 */
[----:B------:R-:W-:Y:S01]  /*0140*/  SHF.R.S32.HI R6, RZ, 0x1f, R7 ;  /* 0x0000001fff067819 */ /* 0x000fe20000011407 */
[----:B------:R-:W-:Y:S01]  /*0150*/  UISETP.NE.AND UP0, UPT, UR6, URZ, UPT ;  /* 0x000000ff0600728c */ /* 0x000fe2000bf05270 */
[----:B------:R-:W-:Y:S10]  /*0160*/  BRA.U !UP1, `(.L_x_1) ;  /* 0x0000000509b47547 */ /* 0x000ff4000b800000 */
[----:B------:R-:W0:Y:S01]  /*0170*/  LDCU.64 UR10, c[0x0][0x3a0] ;  /* 0x00007400ff0a77ac */ /* 0x000e220008000a00 */
[----:B------:R-:W-:Y:S01]  /*0180*/  IMAD.MOV.U32 R4, RZ, RZ, 0x739d0383 ;  /* 0x739d0383ff047424 */ /* 0x000fe200078e00ff */
[----:B------:R-:W-:Y:S01]  /*0190*/  MOV R5, 0x14650fb0 ;  /* 0x14650fb000057802 */ /* 0x000fe20000000f00 */
[----:B------:R-:W-:-:S04]  /*01a0*/  ULOP3.LUT UR4, UR5, 0x7ffffff0, URZ, 0xc0, !UPT ;  /* 0x7ffffff005047892 */ /* 0x000fc8000f8ec0ff */
[----:B------:R-:W-:Y:S01]  /*01b0*/  UIADD3 UR7, UPT, UPT, -UR4, URZ, URZ ;  /* 0x000000ff04077290 */ /* 0x000fe2000fffe1ff */
[----:B0-----:R-:W-:-:S04]  /*01c0*/  IADD3 R2, P0, PT, R7, UR10, RZ ;  /* 0x0000000a07027c10 */ /* 0x001fc8000ff1e0ff */
[----:B------:R-:W-:-:S04]  /*01d0*/  IADD3 R2, P1, PT, R2, 0x7, RZ ;  /* 0x0000000702027810 */ /* 0x000fc80007f3e0ff */
[----:B------:R-:W-:-:S09]  /*01e0*/  IADD3.X R3, PT, PT, RZ, UR11, R6, P1, P0 ;  /* 0x0000000bff037c10 */ /* 0x000fd20008fe0406 */
.L_x_2:
[----:B------:R-:W2:Y:S04]  /*01f0*/  LDG.E.U8 R27, desc[UR8][R2.64+-0x7] ;  /* 0xfffff908021b7981 */ /* 0x000ea8000c1e1100 */
[----:B------:R-:W3:Y:S04]  /*0200*/  LDG.E.U8 R29, desc[UR8][R2.64+-0x6] ;  /* 0xfffffa08021d7981 */ /* 0x000ee8000c1e1100 */
[----:B------:R-:W4:Y:S04]  /*0210*/  LDG.E.U8 R25, desc[UR8][R2.64+-0x5] ;  /* 0xfffffb0802197981 */ /* 0x000f28000c1e1100 */
[----:B------:R-:W5:Y:S04]  /*0220*/  LDG.E.U8 R23, desc[UR8][R2.64+-0x4] ;  /* 0xfffffc0802177981 */ /* 0x000f68000c1e1100 */
        /* <DEDUP_REMOVED lines=11> */
[----:B------:R0:W5:Y:S01]  /*02e0*/  LDG.E.U8 R17, desc[UR8][R2.64+0x8] ;  /* 0x0000080802117981 */ /* 0x000162000c1e1100 */
[----:B------:R-:W-:Y:S01]  /*02f0*/  IMAD R18, R5, 0x1b3, RZ ;  /* 0x000001b305127824 */ /* 0x000fe200078e02ff */
[----:B------:R-:W-:-:S04]  /*0300*/  UIADD3 UR7, UPT, UPT, UR7, 0x10, URZ ;  /* 0x0000001007077890 */ /* 0x000fc8000fffe0ff */
[----:B------:R-:W-:Y:S01]  /*0310*/  UISETP.NE.AND UP1, UPT, UR7, URZ, UPT ;  /* 0x000000ff0700728c */ /* 0x000fe2000bf25270 */
[----:B0-----:R-:W-:-:S05]  /*0320*/  IADD3 R2, P0, PT, R2, 0x10, RZ ;  /* 0x0000001002027810 */ /* 0x001fca0007f1e0ff */
[----:B------:R-:W-:Y:S01]  /*0330*/  IMAD.X R3, RZ, RZ, R3, P0 ;  /* 0x000000ffff037224 */ /* 0x000fe200000e0603 */
[----:B--2---:R-:W-:-:S05]  /*0340*/  LOP3.LUT R27, R4, R27, RZ, 0x3c, !PT ;  /* 0x0000001b041b7212 */ /* 0x004fca00078e3cff */
[----:B------:R-:W-:-:S04]  /*0350*/  IMAD.WIDE.U32 R4, R27, 0x1b3, RZ ;  /* 0x000001b31b047825 */ /* 0x000fc800078e00ff */
[----:B------:R-:W-:Y:S01]  /*0360*/  IMAD R27, R27, 0x100, R18 ;  /* 0x000001001b1b7824 */ /* 0x000fe200078e0212 */
[----:B---3--:R-:W-:-:S03]  /*0370*/  LOP3.LUT R29, R4, R29, RZ, 0x3c, !PT ;  /* 0x0000001d041d7212 */ /* 0x008fc600078e3cff */
[----:B------:R-:W-:-:S04]  /*0380*/  IMAD.IADD R5, R5, 0x1, R27 ;  /* 0x0000000105057824 */ /* 0x000fc800078e021b */
[----:B------:R-:W-:Y:S02]  /*0390*/  IMAD R18, R5, 0x1b3, RZ ;  /* 0x000001b305127824 */ /* 0x000fe400078e02ff */
[----:B------:R-:W-:-:S03]  /*03a0*/  IMAD.WIDE.U32 R4, R29, 0x1b3, RZ ;  /* 0x000001b31d047825 */ /* 0x000fc600078e00ff */
[----:B------:R-:W-:Y:S02]  /*03b0*/  LEA R29, R29, R18, 0x8 ;  /* 0x000000121d1d7211 */ /* 0x000fe400078e40ff */
[----:B----4-:R-:W-:-:S03]  /*03c0*/  LOP3.LUT R25, R4, R25, RZ, 0x3c, !PT ;  /* 0x0000001904197212 */ /* 0x010fc600078e3cff */
[----:B------:R-:W-:-:S04]  /*03d0*/  IMAD.IADD R5, R5, 0x1, R29 ;  /* 0x0000000105057824 */ /* 0x000fc800078e021d */
[----:B------:R-:W-:Y:S02]  /*03e0*/  IMAD R18, R5, 0x1b3, RZ ;  /* 0x000001b305127824 */ /* 0x000fe400078e02ff */
[----:B------:R-:W-:-:S03]  /*03f0*/  IMAD.WIDE.U32 R4, R25, 0x1b3, RZ ;  /* 0x000001b319047825 */ /* 0x000fc600078e00ff */
[----:B------:R-:W-:Y:S02]  /*0400*/  LEA R25, R25, R18, 0x8 ;  /* 0x0000001219197211 */ /* 0x000fe400078e40ff */
[----:B-----5:R-:W-:-:S03]  /*0410*/  LOP3.LUT R23, R4, R23, RZ, 0x3c, !PT ;  /* 0x0000001704177212 */ /* 0x020fc600078e3cff */
[----:B------:R-:W-:-:S04]  /*0420*/  IMAD.IADD R5, R5, 0x1, R25 ;  /* 0x0000000105057824 */ /* 0x000fc800078e0219 */
[----:B------:R-:W-:Y:S02]  /*0430*/  IMAD R18, R5, 0x1b3, RZ ;  /* 0x000001b305127824 */ /* 0x000fe400078e02ff */
[----:B------:R-:W-:-:S03]  /*0440*/  IMAD.WIDE.U32 R4, R23, 0x1b3, RZ ;  /* 0x000001b317047825 */ /* 0x000fc600078e00ff */
[----:B------:R-:W-:Y:S02]  /*0450*/  LEA R23, R23, R18, 0x8 ;  /* 0x0000001217177211 */ /* 0x000fe400078e40ff */
[----:B------:R-:W-:-:S03]  /*0460*/  LOP3.LUT R21, R4, R21, RZ, 0x3c, !PT ;  /* 0x0000001504157212 */ /* 0x000fc600078e3cff */
        /* <DEDUP_REMOVED lines=58> */
[----:B------:R-:W-:-:S04]  /*0810*/  LEA R17, R17, R8, 0x8 ;  /* 0x0000000811117211 */ /* 0x000fc800078e40ff */
[----:B------:R-:W-:Y:S01]  /*0820*/  IADD3 R5, PT, PT, R5, R17, RZ ;  /* 0x0000001105057210 */ /* 0x000fe20007ffe0ff */
[----:B------:R-:W-:Y:S06]  /*0830*/  BRA.U UP1, `(.L_x_2) ;  /* 0xfffffff9016c7547 */ /* 0x000fec000b83ffff */
.L_x_1:
[----:B------:R-:W-:Y:S05]  /*0840*/  BRA.U !UP0, `(.L_x_0) ;  /* 0x0000000508ac7547 */ /* 0x000fea000b800000 */
[----:B------:R-:W-:Y:S02]  /*0850*/  UISETP.GE.U32.AND UP0, UPT, UR6, 0x8, UPT ;  /* 0x000000080600788c */ /* 0x000fe4000bf06070 */
[----:B------:R-:W-:-:S04]  /*0860*/  ULOP3.LUT UR7, UR5, 0x7, URZ, 0xc0, !UPT ;  /* 0x0000000705077892 */ /* 0x000fc8000f8ec0ff */
[----:B------:R-:W-:-:S03]  /*0870*/  UISETP.NE.AND UP1, UPT, UR7, URZ, UPT ;  /* 0x000000ff0700728c */ /* 0x000fc6000bf25270 */
[----:B------:R-:W-:Y:S08]  /*0880*/  BRA.U !UP0, `(.L_x_3) ;  /* 0x0000000108d07547 */ /* 0x000ff0000b800000 */
[----:B------:R-:W0:Y:S02]  /*0890*/  LDC.64 R12, c[0x0][0x3a0] ;  /* 0x0000e800ff0c7b82 */ /* 0x000e240000000a00 */
[----:B0-----:R-:W-:-:S04]  /*08a0*/  IADD3 R12, P0, P1, R12, UR4, R7 ;  /* 0x000000040c0c7c10 */ /* 0x001fc8000f91e007 */
[----:B------:R-:W-:-:S05]  /*08b0*/  IADD3.X R13, PT, PT, RZ, R13, R6, P0, P1 ;  /* 0x0000000dff0d7210 */ /* 0x000fca00007e2406 */
[----:B------:R-:W2:Y:S04]  /*08c0*/  LDG.E.U8 R11, desc[UR8][R12.64] ;  /* 0x000000080c0b7981 */ /* 0x000ea8000c1e1100 */
[----:B------:R-:W3:Y:S04]  /*08d0*/  LDG.E.U8 R15, desc[UR8][R12.64+0x1] ;  /* 0x000001080c0f7981 */ /* 0x000ee8000c1e1100 */
[----:B------:R-:W4:Y:S04]  /*08e0*/  LDG.E.U8 R17, desc[UR8][R12.64+0x2] ;  /* 0x000002080c117981 */ /* 0x000f28000c1e1100 */
[----:B------:R-:W5:Y:S04]  /*08f0*/  LDG.E.U8 R10, desc[UR8][R12.64+0x3] ;  /* 0x000003080c0a7981 */ /* 0x000f68000c1e1100 */
[----:B------:R-:W5:Y:S04]  /*0900*/  LDG.E.U8 R9, desc[UR8][R12.64+0x4] ;  /* 0x000004080c097981 */ /* 0x000f68000c1e1100 */
[----:B------:R-:W5:Y:S04]  /*0910*/  LDG.E.U8 R8, desc[UR8][R12.64+0x5] ;  /* 0x000005080c087981 */ /* 0x000f68000c1e1100 */
[----:B------:R-:W5:Y:S04]  /*0920*/  LDG.E.U8 R3, desc[UR8][R12.64+0x6] ;  /* 0x000006080c037981 */ /* 0x000f68000c1e1100 */
[----:B------:R0:W5:Y:S01]  /*0930*/  LDG.E.U8 R2, desc[UR8][R12.64+0x7] ;  /* 0x000007080c027981 */ /* 0x000162000c1e1100 */
[----:B------:R-:W-:Y:S01]  /*0940*/  IMAD R14, R5, 0x1b3, RZ ;  /* 0x000001b3050e7824 */ /* 0x000fe200078e02ff */
[----:B------:R-:W-:Y:S01]  /*0950*/  UIADD3 UR4, UPT, UPT, UR4, 0x8, URZ ;  /* 0x0000000804047890 */ /* 0x000fe2000fffe0ff */
[----:B--2---:R-:W-:-:S05]  /*0960*/  LOP3.LUT R11, R4, R11, RZ, 0x3c, !PT ;  /* 0x0000000b040b7212 */ /* 0x004fca00078e3cff */
[----:B------:R-:W-:-:S04]  /*0970*/  IMAD.WIDE.U32 R4, R11, 0x1b3, RZ ;  /* 0x000001b30b047825 */ /* 0x000fc800078e00ff */
[----:B------:R-:W-:Y:S01]  /*0980*/  IMAD R11, R11, 0x100, R14 ;  /* 0x000001000b0b7824 */ /* 0x000fe200078e020e */
[----:B---3--:R-:W-:-:S04]  /*0990*/  LOP3.LUT R15, R4, R15, RZ, 0x3c, !PT ;  /* 0x0000000f040f7212 */ /* 0x008fc800078e3cff */
[----:B------:R-:W-:-:S05]  /*09a0*/  IADD3 R5, PT, PT, R5, R11, RZ ;  /* 0x0000000b05057210 */ /* 0x000fca0007ffe0ff */
[----:B------:R-:W-:Y:S02]  /*09b0*/  IMAD R14, R5, 0x1b3, RZ ;  /* 0x000001b3050e7824 */ /* 0x000fe400078e02ff */
[----:B------:R-:W-:-:S04]  /*09c0*/  IMAD.WIDE.U32 R4, R15, 0x1b3, RZ ;  /* 0x000001b30f047825 */ /* 0x000fc800078e00ff */
[----:B------:R-:W-:Y:S01]  /*09d0*/  IMAD R15, R15, 0x100, R14 ;  /* 0x000001000f0f7824 */ /* 0x000fe200078e020e */
[----:B----4-:R-:W-:-:S04]  /*09e0*/  LOP3.LUT R17, R4, R17, RZ, 0x3c, !PT ;  /* 0x0000001104117212 */ /* 0x010fc800078e3cff */
[----:B------:R-:W-:-:S05]  /*09f0*/  IADD3 R5, PT, PT, R5, R15, RZ ;  /* 0x0000000f05057210 */ /* 0x000fca0007ffe0ff */
[----:B0-----:R-:W-:Y:S02]  /*0a00*/  IMAD R12, R5, 0x1b3, RZ ;  /* 0x000001b3050c7824 */ /* 0x001fe400078e02ff */
[----:B------:R-:W-:-:S04]  /*0a10*/  IMAD.WIDE.U32 R4, R17, 0x1b3, RZ ;  /* 0x000001b311047825 */ /* 0x000fc800078e00ff */
[----:B------:R-:W-:Y:S01]  /*0a20*/  IMAD R17, R17, 0x100, R12 ;  /* 0x0000010011117824 */ /* 0x000fe200078e020c */
[----:B-----5:R-:W-:-:S04]  /*0a30*/  LOP3.LUT R10, R4, R10, RZ, 0x3c, !PT ;  /* 0x0000000a040a7212 */ /* 0x020fc800078e3cff */
[----:B------:R-:W-:-:S05]  /*0a40*/  IADD3 R5, PT, PT, R5, R17, RZ ;  /* 0x0000001105057210 */ /* 0x000fca0007ffe0ff */
[----:B------:R-:W-:Y:S02]  /*0a50*/  IMAD R11, R5, 0x1b3, RZ ;  /* 0x000001b3050b7824 */ /* 0x000fe400078e02ff */
[----:B------:R-:W-:-:S04]  /*0a60*/  IMAD.WIDE.U32 R4, R10, 0x1b3, RZ ;  /* 0x000001b30a047825 */ /* 0x000fc800078e00ff */
[----:B------:R-:W-:Y:S01]  /*0a70*/  IMAD R11, R10, 0x100, R11 ;  /* 0x000001000a0b7824 */ /* 0x000fe200078e020b */
[----:B------:R-:W-:-:S04]  /*0a80*/  LOP3.LUT R9, R4, R9, RZ, 0x3c, !PT ;  /* 0x0000000904097212 */ /* 0x000fc800078e3cff */
        /* <DEDUP_REMOVED lines=15> */
[----:B------:R-:W-:Y:S01]  /*0b80*/  IADD3 R3, PT, PT, R5, R3, RZ ;  /* 0x0000000305037210 */ /* 0x000fe20007ffe0ff */
[----:B------:R-:W-:-:S04]  /*0b90*/  IMAD.WIDE.U32 R4, R2, 0x1b3, RZ ;  /* 0x000001b302047825 */ /* 0x000fc800078e00ff */
[----:B------:R-:W-:-:S04]  /*0ba0*/  IMAD R3, R3, 0x1b3, RZ ;  /* 0x000001b303037824 */ /* 0x000fc800078e02ff */
[----:B------:R-:W-:-:S05]  /*0bb0*/  IMAD R3, R2, 0x100, R3 ;  /* 0x0000010002037824 */ /* 0x000fca00078e0203 */
[----:B------:R-:W-:-:S07]  /*0bc0*/  IADD3 R5, PT, PT, R5, R3, RZ ;  /* 0x0000000305057210 */ /* 0x000fce0007ffe0ff */
.L_x_3:
        /* <DEDUP_REMOVED lines=11> */
[----:B------:R0:W5:Y:S01]  /*0c80*/  LDG.E.U8 R15, desc[UR8][R2.64+0x3] ;  /* 0x00000308020f7981 */ /* 0x000162000c1e1100 */
[----:B------:R-:W-:Y:S01]  /*0c90*/  IMAD R8, R5, 0x1b3, RZ ;  /* 0x000001b305087824 */ /* 0x000fe200078e02ff */
[----:B------:R-:W-:Y:S01]  /*0ca0*/  UIADD3 UR4, UPT, UPT, UR4, 0x4, URZ ;  /* 0x0000000404047890 */ /* 0x000fe2000fffe0ff */
[----:B--2---:R-:W-:-:S05]  /*0cb0*/  LOP3.LUT R9, R4, R9, RZ, 0x3c, !PT ;  /* 0x0000000904097212 */ /* 0x004fca00078e3cff */
[----:B------:R-:W-:-:S04]  /*0cc0*/  IMAD.WIDE.U32 R4, R9, 0x1b3, RZ ;  /* 0x000001b309047825 */ /* 0x000fc800078e00ff */
[----:B------:R-:W-:Y:S01]  /*0cd0*/  IMAD R9, R9, 0x100, R8 ;  /* 0x0000010009097824 */ /* 0x000fe200078e0208 */
[----:B---3--:R-:W-:-:S04]  /*0ce0*/  LOP3.LUT R11, R4, R11, RZ, 0x3c, !PT ;  /* 0x0000000b040b7212 */ /* 0x008fc800078e3cff */
[----:B------:R-:W-:Y:S01]  /*0cf0*/  IADD3 R9, PT, PT, R5, R9, RZ ;  /* 0x0000000905097210 */ /* 0x000fe20007ffe0ff */
[----:B------:R-:W-:-:S04]  /*0d00*/  IMAD.WIDE.U32 R4, R11, 0x1b3, RZ ;  /* 0x000001b30b047825 */ /* 0x000fc800078e00ff */
[----:B------:R-:W-:Y:S01]  /*0d10*/  IMAD R8, R9, 0x1b3, RZ ;  /* 0x000001b309087824 */ /* 0x000fe200078e02ff */
[----:B----4-:R-:W-:-:S03]  /*0d20*/  LOP3.LUT R13, R4, R13, RZ, 0x3c, !PT ;  /* 0x0000000d040d7212 */ /* 0x010fc600078e3cff */
[----:B------:R-:W-:Y:S02]  /*0d30*/  IMAD R11, R11, 0x100, R8 ;  /* 0x000001000b0b7824 */ /* 0x000fe400078e0208 */
[----:B0-----:R-:W-:-:S03]  /*0d40*/  IMAD.WIDE.U32 R2, R13, 0x1b3, RZ ;  /* 0x000001b30d027825 */ /* 0x001fc600078e00ff */
[----:B------:R-:W-:Y:S02]  /*0d50*/  IADD3 R11, PT, PT, R5, R11, RZ ;  /* 0x0000000b050b7210 */ /* 0x000fe40007ffe0ff */
[----:B-----5:R-:W-:-:S03]  /*0d60*/  LOP3.LUT R15, R2, R15, RZ, 0x3c, !PT ;  /* 0x0000000f020f7212 */ /* 0x020fc600078e3cff */
[----:B------:R-:W-:-:S04]  /*0d70*/  IMAD R4, R11, 0x1b3, RZ ;  /* 0x000001b30b047824 */ /* 0x000fc800078e02ff */
[----:B------:R-:W-:Y:S02]  /*0d80*/  IMAD R13, R13, 0x100, R4 ;  /* 0x000001000d0d7824 */ /* 0x000fe400078e0204 */
[----:B------:R-:W-:-:S03]  /*0d90*/  IMAD.WIDE.U32 R4, R15, 0x1b3, RZ ;  /* 0x000001b30f047825 */ /* 0x000fc600078e00ff */
[----:B------:R-:W-:-:S05]  /*0da0*/  IADD3 R13, PT, PT, R3, R13, RZ ;  /* 0x0000000d030d7210 */ /* 0x000fca0007ffe0ff */
[----:B------:R-:W-:-:S04]  /*0db0*/  IMAD R2, R13, 0x1b3, RZ ;  /* 0x000001b30d027824 */ /* 0x000fc800078e02ff */
[----:B------:R-:W-:-:S05]  /*0dc0*/  IMAD R15, R15, 0x100, R2 ;  /* 0x000001000f0f7824 */ /* 0x000fca00078e0202 */
[----:B------:R-:W-:-:S07]  /*0dd0*/  IADD3 R5, PT, PT, R5, R15, RZ ;  /* 0x0000000f05057210 */ /* 0x000fce0007ffe0ff */
.L_x_4:
[----:B------:R-:W-:Y:S05]  /*0de0*/  BRA.U !UP1, `(.L_x_0) ;  /* 0x0000000109447547 */ /* 0x000fea000b800000 */
[----:B------:R-:W0:Y:S01]  /*0df0*/  LDC.64 R2, c[0x0][0x3a0] ;  /* 0x0000e800ff027b82 */ /* 0x000e220000000a00 */
[----:B------:R-:W-:Y:S01]  /*0e00*/  UIADD3 UR5, UPT, UPT, -UR5, URZ, URZ ;  /* 0x000000ff05057290 */ /* 0x000fe2000fffe1ff */
[----:B0-----:R-:W-:-:S04]  /*0e10*/  IADD3 R7, P0, P1, R7, UR4, R2 ;  /* 0x0000000407077c10 */ /* 0x001fc8000f91e002 */
[----:B------:R-:W-:-:S09]  /*0e20*/  IADD3.X R6, PT, PT, R6, R3, RZ, P0, P1 ;  /* 0x0000000306067210 */ /* 0x000fd200007e24ff */
.L_x_5:
[----:B------:R-:W-:Y:S01]  /*0e30*/  MOV R3, R6 ;  /* 0x0000000600037202 */ /* 0x000fe20000000f00 */
[----:B------:R-:W-:-:S05]  /*0e40*/  IMAD.MOV.U32 R2, RZ, RZ, R7 ;  /* 0x000000ffff027224 */ /* 0x000fca00078e0007 */
[----:B------:R-:W2:Y:S01]  /*0e50*/  LDG.E.U8 R3, desc[UR8][R2.64] ;  /* 0x0000000802037981 */ /* 0x000ea2000c1e1100 */
[----:B------:R-:W-:Y:S01]  /*0e60*/  UIADD3 UR5, UPT, UPT, UR5, 0x1, URZ ;  /* 0x0000000105057890 */ /* 0x000fe2000fffe0ff */
[----:B------:R-:W-:Y:S01]  /*0e70*/  IMAD R9, R5, 0x1b3, RZ ;  /* 0x000001b305097824 */ /* 0x000fe200078e02ff */
[----:B------:R-:W-:Y:S02]  /*0e80*/  IADD3 R7, P0, PT, R7, 0x1, RZ ;  /* 0x0000000107077810 */ /* 0x000fe40007f1e0ff */
[----:B------:R-:W-:-:S03]  /*0e90*/  UISETP.NE.AND UP0, UPT, UR5, URZ, UPT ;  /* 0x000000ff0500728c */ /* 0x000fc6000bf05270 */
[----:B------:R-:W-:Y:S01]  /*0ea0*/  IMAD.X R6, RZ, RZ, R6, P0 ;  /* 0x000000ffff067224 */ /* 0x000fe200000e0606 */
[----:B--2---:R-:W-:-:S05]  /*0eb0*/  LOP3.LUT R4, R4, R3, RZ, 0x3c, !PT ;  /* 0x0000000304047212 */ /* 0x004fca00078e3cff */
[C---:B------:R-:W-:Y:S02]  /*0ec0*/  IMAD R9, R4.reuse, 0x100, R9 ;  /* 0x0000010004097824 */ /* 0x040fe400078e0209 */
[----:B------:R-:W-:-:S05]  /*0ed0*/  IMAD.WIDE.U32 R4, R4, 0x1b3, RZ ;  /* 0x000001b304047825 */ /* 0x000fca00078e00ff */
[----:B------:R-:W-:Y:S01]  /*0ee0*/  IADD3 R5, PT, PT, R5, R9, RZ ;  /* 0x0000000905057210 */ /* 0x000fe20007ffe0ff */
[----:B------:R-:W-:Y:S06]  /*0ef0*/  BRA.U UP0, `(.L_x_5) ;  /* 0xfffffffd00cc7547 */ /* 0x000fec000b83ffff */
.L_x_0:
[----:B------:R-:W0:Y:S02]  /*0f00*/  LDCU.64 UR4, c[0x0][0x398] ;  /* 0x00007300ff0477ac */ /* 0x000e240008000a00 */
[----:B0-----:R-:W-:Y:S01]  /*0f10*/  LOP3.LUT R3, R4, UR4, RZ, 0x3c, !PT ;  /* 0x0000000404037c12 */ /* 0x001fe2000f8e3cff */
[----:B------:R-:W0:Y:S01]  /*0f20*/  LDCU UR4, c[0x0][0x390] ;  /* 0x00007200ff0477ac */ /* 0x000e220008000800 */
[----:B------:R-:W-:Y:S02]  /*0f30*/  LOP3.LUT R7, R5, UR5, RZ, 0x3c, !PT ;  /* 0x0000000505077c12 */ /* 0x000fe4000f8e3cff */
[----:B------:R-:W-:-:S04]  /*0f40*/  IADD3 R3, P0, PT, R3, 0x7f4a7c15, RZ ;  /* 0x7f4a7c1503037810 */ /* 0x000fc80007f1e0ff */
[----:B------:R-:W-:Y:S02]  /*0f50*/  IADD3.X R7, PT, PT, R7, -0x61c88647, RZ, P0, !PT ;  /* 0x9e3779b907077810 */ /* 0x000fe400007fe4ff */
[----:B------:R-:W-:Y:S02]  /*0f60*/  PLOP3.LUT P0, PT, PT, PT, PT, 0x80, 0x8 ;  /* 0x000000000008781c */ /* 0x000fe40003f0f070 */
[--C-:B------:R-:W-:Y:S02]  /*0f70*/  SHF.R.U32.HI R2, RZ, 0x1e, R7.reuse ;  /* 0x0000001eff027819 */ /* 0x100fe40000011607 */
[----:B------:R-:W-:Y:S02]  /*0f80*/  SHF.R.U64 R6, R3, 0x1e, R7 ;  /* 0x0000001e03067819 */ /* 0x000fe40000001207 */
[----:B------:R-:W-:Y:S02]  /*0f90*/  LOP3.LUT R2, R2, R7, RZ, 0x3c, !PT ;  /* 0x0000000702027212 */ /* 0x000fe400078e3cff */
[----:B------:R-:W-:Y:S01]  /*0fa0*/  LOP3.LUT R6, R6, R3, RZ, 0x3c, !PT ;  /* 0x0000000306067212 */ /* 0x000fe200078e3cff */
[----:B0-----:R-:W-:-:S02]  /*0fb0*/  UISETP.NE.AND UP0, UPT, UR4, URZ, UPT ;  /* 0x000000ff0400728c */ /* 0x001fc4000bf05270 */
[----:B------:R-:W-:Y:S02]  /*0fc0*/  IMAD R7, R2, 0x1ce4e5b9, RZ ;  /* 0x1ce4e5b902077824 */ /* 0x000fe400078e02ff */
[----:B------:R-:W-:-:S04]  /*0fd0*/  IMAD.WIDE.U32 R2, R6, 0x1ce4e5b9, RZ ;  /* 0x1ce4e5b906027825 */ /* 0x000fc800078e00ff */
[----:B------:R-:W-:-:S05]  /*0fe0*/  IMAD R7, R6, -0x40a7b893, R7 ;  /* 0xbf58476d06077824 */ /* 0x000fca00078e0207 */
[----:B------:R-:W-:-:S04]  /*0ff0*/  IADD3 R6, PT, PT, R3, R7, RZ ;  /* 0x0000000703067210 */ /* 0x000fc80007ffe0ff */
[--C-:B------:R-:W-:Y:S02]  /*1000*/  SHF.R.U32.HI R3, RZ, 0x1b, R6.reuse ;  /* 0x0000001bff037819 */ /* 0x100fe40000011606 */
[----:B------:R-:W-:Y:S02]  /*1010*/  SHF.R.U64 R7, R2, 0x1b, R6 ;  /* 0x0000001b02077819 */ /* 0x000fe40000001206 */
[----:B------:R-:W-:Y:S02]  /*1020*/  LOP3.LUT R3, R3, R6, RZ, 0x3c, !PT ;  /* 0x0000000603037212 */ /* 0x000fe400078e3cff */
[----:B------:R-:W-:-:S03]  /*1030*/  LOP3.LUT R6, R7, R2, RZ, 0x3c, !PT ;  /* 0x0000000207067212 */ /* 0x000fc600078e3cff */
[----:B------:R-:W-:Y:S02]  /*1040*/  IMAD R7, R3, 0x133111eb, RZ ;  /* 0x133111eb03077824 */ /* 0x000fe400078e02ff */
[----:B------:R-:W-:-:S04]  /*1050*/  IMAD.WIDE.U32 R2, R6, 0x133111eb, RZ ;  /* 0x133111eb06027825 */ /* 0x000fc800078e00ff */
[----:B------:R-:W-:-:S04]  /*1060*/  IMAD R7, R6, -0x6b2fb645, R7 ;  /* 0x94d049bb06077824 */ /* 0x000fc800078e0207 */
[----:B------:R-:W-:-:S05]  /*1070*/  IMAD.IADD R7, R3, 0x1, R7 ;  /* 0x0000000103077824 */ /* 0x000fca00078e0207 */
[--C-:B------:R-:W-:Y:S02]  /*1080*/  SHF.R.U64 R3, R2, 0x1f, R7.reuse ;  /* 0x0000001f02037819 */ /* 0x100fe40000001207 */
[----:B------:R-:W-:Y:S02]  /*1090*/  SHF.R.U32.HI R6, RZ, 0x1f, R7 ;  /* 0x0000001fff067819 */ /* 0x000fe40000011607 */
[----:B------:R-:W-:Y:S02]  /*10a0*/  LOP3.LUT R3, R3, R2, RZ, 0x3c, !PT ;  /* 0x0000000203037212 */ /* 0x000fe400078e3cff */
[----:B------:R-:W-:Y:S01]  /*10b0*/  LOP3.LUT R2, R6, R7, RZ, 0x3c, !PT ;  /* 0x0000000706027212 */ /* 0x000fe200078e3cff */
[----:B------:R-:W-:Y:S06]  /*10c0*/  BRA.U !UP0, `(.L_x_6) ;  /* 0x00000001087c7547 */ /* 0x000fec000b800000 */
[----:B------:R-:W-:Y:S01]  /*10d0*/  HFMA2 R6, -RZ, RZ, 0, 0 ;  /* 0x00000000ff067431 */ /* 0x000fe200000001ff */
[----:B------:R-:W-:Y:S01]  /*10e0*/  BSSY.RECONVERGENT B0, `(.L_x_6) ;  /* 0x000001d000007945 */ /* 0x000fe20003800200 */
[----:B------:R-:W-:Y:S01]  /*10f0*/  LOP3.LUT R3, R3, 0x1, RZ, 0xfc, !PT ;  /* 0x0000000103037812 */ /* 0x000fe200078efcff */
[----:B------:R-:W0:Y:S06]  /*1100*/  LDCU.128 UR12, c[0x0][0x380] ;  /* 0x00007000ff0c77ac */ /* 0x000e2c0008000c00 */
.L_x_7:
[----:B------:R-:W-:Y:S02]  /*1110*/  IMAD R7, R2, R6, RZ ;  /* 0x0000000602077224 */ /* 0x000fe400078e02ff */
[----:B------:R-:W-:-:S04]  /*1120*/  IMAD.WIDE.U32 R8, R6, R3, R4 ;  /* 0x0000000306087225 */ /* 0x000fc800078e0004 */
[----:B------:R-:W-:-:S04]  /*1130*/  IMAD.IADD R7, R9, 0x1, R7 ;  /* 0x0000000109077824 */ /* 0x000fc800078e0207 */
[----:B0-----:R-:W-:-:S04]  /*1140*/  IMAD.WIDE.U32 R10, R7, UR14, RZ ;  /* 0x0000000e070a7c25 */ /* 0x001fc8000f8e00ff */
[----:B------:R-:W-:-:S04]  /*1150*/  IMAD.WIDE.U32 R10, P0, R8, UR15, R10 ;  /* 0x0000000f080a7c25 */ /* 0x000fc8000f80000a */
[----:B------:R-:W-:Y:S01]  /*1160*/  IMAD.WIDE.U32 R8, R8, UR14, RZ ;  /* 0x0000000e08087c25 */ /* 0x000fe2000f8e00ff */
[----:B------:R-:W-:-:S03]  /*1170*/  IADD3.X R13, PT, PT, RZ, RZ, RZ, P0, !PT ;  /* 0x000000ffff0d7210 */ /* 0x000fc600007fe4ff */
[----:B------:R-:W-:Y:S01]  /*1180*/  IMAD.MOV.U32 R12, RZ, RZ, R11 ;  /* 0x000000ffff0c7224 */ /* 0x000fe200078e000b */
[----:B------:R-:W-:-:S05]  /*1190*/  IADD3 RZ, P0, PT, R9, R10, RZ ;  /* 0x0000000a09ff7210 */ /* 0x000fca0007f1e0ff */
[----:B------:R-:W-:-:S05]  /*11a0*/  IMAD.WIDE.U32.X R10, R7, UR15, R12, P0 ;  /* 0x0000000f070a7c25 */ /* 0x000fca00080e040c */
[--C-:B------:R-:W-:Y:S02]  /*11b0*/  SHF.R.U64 R8, R10, 0x3, R11.reuse ;  /* 0x000000030a087819 */ /* 0x100fe4000000120b */
[----:B------:R-:W-:Y:S02]  /*11c0*/  SHF.R.U32.HI R7, RZ, 0x3, R11 ;  /* 0x00000003ff077819 */ /* 0x000fe4000001160b */
[----:B------:R-:W-:Y:S02]  /*11d0*/  LOP3.LUT R8, R8, 0xfffffff8, RZ, 0xc0, !PT ;  /* 0xfffffff808087812 */ /* 0x000fe400078ec0ff */
[----:B------:R-:W-:Y:S02]  /*11e0*/  LOP3.LUT R7, R7, 0x1fffffff, RZ, 0xc0, !PT ;  /* 0x1fffffff07077812 */ /* 0x000fe400078ec0ff */
[----:B------:R-:W-:-:S04]  /*11f0*/  IADD3 R8, P0, PT, R8, UR12, RZ ;  /* 0x0000000c08087c10 */ /* 0x000fc8000ff1e0ff */
[----:B------:R-:W-:-:S06]  /*1200*/  IADD3.X R9, PT, PT, R7, UR13, RZ, P0, !PT ;  /* 0x0000000d07097c10 */ /* 0x000fcc00087fe4ff */
[----:B------:R-:W2:Y:S01]  /*1210*/  LDG.E.64 R8, desc[UR8][R8.64] ;  /* 0x0000000808087981 */ /* 0x000ea2000c1e1b00 */
[----:B------:R-:W-:Y:S02]  /*1220*/  LOP3.LUT R11, R10, 0x3f, RZ, 0xc0, !PT ;  /* 0x0000003f0a0b7812 */ /* 0x000fe400078ec0ff */
[----:B------:R-:W-:-:S04]  /*1230*/  IADD3 R6, PT, PT, R6, 0x1, RZ ;  /* 0x0000000106067810 */ /* 0x000fc80007ffe0ff */
[----:B------:R-:W-:Y:S02]  /*1240*/  ISETP.NE.AND P2, PT, R6, UR4, PT ;  /* 0x0000000406007c0c */ /* 0x000fe4000bf45270 */
[----:B--2---:R-:W-:-:S04]  /*1250*/  SHF.R.U64 R7, R8, R11, R9 ;  /* 0x0000000b08077219 */ /* 0x004fc80000001209 */
[----:B------:R-:W-:-:S04]  /*1260*/  LOP3.LUT R7, R7, 0x1, RZ, 0xc0, !PT ;  /* 0x0000000107077812 */ /* 0x000fc800078ec0ff */
[----:B------:R-:W-:-:S04]  /*1270*/  ISETP.NE.U32.AND P1, PT, R7, 0x1, PT ;  /* 0x000000010700780c */ /* 0x000fc80003f25070 */
[----:B------:R-:W-:-:S04]  /*1280*/  ISETP.NE.U32.AND.EX P1, PT, RZ, RZ, PT, P1 ;  /* 0x000000ffff00720c */ /* 0x000fc80003f25110 */
[----:B------:R-:W-:-:S09]  /*1290*/  PLOP3.LUT P0, PT, P1, PT, PT, 0x8, 0x80 ;  /* 0x000000000080781c */ /* 0x000fd20000f0e170 */
[----:B------:R-:W-:Y:S05]  /*12a0*/  @!P1 BRA P2, `(.L_x_7) ;  /* 0xfffffffc00989947 */ /* 0x000fea000103ffff */
[----:B------:R-:W-:Y:S05]  /*12b0*/  BSYNC.RECONVERGENT B0 ;  /* 0x0000000000007941 */ /* 0x000fea0003800200 */
.L_x_6:
[----:B------:R-:W0:Y:S01]  /*12c0*/  LDCU.64 UR6, c[0x0][0x3b0] ;  /* 0x00007600ff0677ac */ /* 0x000e220008000a00 */
[----:B------:R-:W-:Y:S02]  /*12d0*/  SEL R5, RZ, 0x1, !P0 ;  /* 0x00000001ff057807 */ /* 0x000fe40004000000 */
[----:B0-----:R-:W-:-:S04]  /*12e0*/  IADD3 R2, P1, PT, R0, UR6, RZ ;  /* 0x0000000600027c10 */ /* 0x001fc8000ff3e0ff */
[----:B------:R-:W-:-:S05]  /*12f0*/  LEA.HI.X.SX32 R3, R0, UR7, 0x1, P1 ;  /* 0x0000000700037c11 */ /* 0x000fca00088f0eff */
[----:B------:R-:W-:Y:S01]  /*1300*/  STG.E.U8 desc[UR8][R2.64], R5 ;  /* 0x0000000502007986 */ /* 0x000fe2000c101108 */
[----:B------:R-:W-:Y:S05]  /*1310*/  EXIT ;  /* 0x000000000000794d */ /* 0x000fea0003800000 */
.L_x_8:
[----:B------:R-:W-:-:S00]  /*1320*/  BRA `(.L_x_8) ;  /* 0xfffffffc00fc7947 */ /* 0x000fc0000383ffff */
[----:B------:R-:W-:-:S00]  /*1330*/  NOP ;  /* 0x0000000000007918 */ /* 0x000fc00000000000 */
        /* <DEDUP_REMOVED lines=12> */
.L_x_19:


//--------------------- .text._ZN9secp256k14cuda16bloom_add_kernelENS0_11DeviceBloomEPKhii --------------------------
	.section	.text._ZN9secp256k14cuda16bloom_add_kernelENS0_11DeviceBloomEPKhii,"ax",@progbits
	.align	128
        .global         _ZN9secp256k14cuda16bloom_add_kernelENS0_11DeviceBloomEPKhii
        .type           _ZN9secp256k14cuda16bloom_add_kernelENS0_11DeviceBloomEPKhii,@function
        .size           _ZN9secp256k14cuda16bloom_add_kernelENS0_11DeviceBloomEPKhii,(.L_x_20 - _ZN9secp256k14cuda16bloom_add_kernelENS0_11DeviceBloomEPKhii)
        .other          _ZN9secp256k14cuda16bloom_add_kernelENS0_11DeviceBloomEPKhii,@"STO_CUDA_ENTRY STV_DEFAULT"
_ZN9secp256k14cuda16bloom_add_kernelENS0_11DeviceBloomEPKhii:
.text._ZN9secp256k14cuda16bloom_add_kernelENS0_11DeviceBloomEPKhii:
        /* <DEDUP_REMOVED lines=31> */
.L_x_11:
        /* <DEDUP_REMOVED lines=16> */
[----:B------:R-:W-:-:S04]  /*02f0*/  UIADD3 UR7, UPT, UPT, UR7, 0x10, URZ ;  /* 0x0000001007077890 */ /* 0x000fc8000fffe0ff */
[----:B------:R-:W-:Y:S01]  /*0300*/  UISETP.NE.AND UP1, UPT, UR7, URZ, UPT ;  /* 0x000000ff0700728c */ /* 0x000fe2000bf25270 */
[----:B0-----:R-:W-:-:S05]  /*0310*/  IADD3 R4, P0, PT, R4, 0x10, RZ ;  /* 0x0000001004047810 */ /* 0x001fca0007f1e0ff */
[----:B------:R-:W-:Y:S01]  /*0320*/  IMAD.X R5, RZ, RZ, R5, P0 ;  /* 0x000000ffff057224 */ /* 0x000fe200000e0605 */
[----:B--2---:R-:W-:Y:S01]  /*0330*/  LOP3.LUT R27, R0, R27, RZ, 0x3c, !PT ;  /* 0x0000001b001b7212 */ /* 0x004fe200078e3cff */
[----:B------:R-:W-:-:S04]  /*0340*/  IMAD R0, R3, 0x1b3, RZ ;  /* 0x000001b303007824 */ /* 0x000fc800078e02ff */
[----:B------:R-:W-:-:S04]  /*0350*/  IMAD.WIDE.U32 R2, R27, 0x1b3, RZ ;  /* 0x000001b31b027825 */ /* 0x000fc800078e00ff */
[----:B------:R-:W-:Y:S01]  /*0360*/  IMAD R27, R27, 0x100, R0 ;  /* 0x000001001b1b7824 */ /* 0x000fe200078e0200 */
[----:B---3--:R-:W-:-:S03]  /*0370*/  LOP3.LUT R29, R2, R29, RZ, 0x3c, !PT ;  /* 0x0000001d021d7212 */ /* 0x008fc600078e3cff */
[----:B------:R-:W-:Y:S02]  /*0380*/  IMAD.IADD R0, R3, 0x1, R27 ;  /* 0x0000000103007824 */ /* 0x000fe400078e021b */
[----:B------:R-:W-:-:S04]  /*0390*/  IMAD.WIDE.U32 R2, R29, 0x1b3, RZ ;  /* 0x000001b31d027825 */ /* 0x000fc800078e00ff */
[----:B------:R-:W-:Y:S01]  /*03a0*/  IMAD R0, R0, 0x1b3, RZ ;  /* 0x000001b300007824 */ /* 0x000fe200078e02ff */
[----:B----4-:R-:W-:-:S04]  /*03b0*/  LOP3.LUT R25, R2, R25, RZ, 0x3c, !PT ;  /* 0x0000001902197212 */ /* 0x010fc800078e3cff */
[----:B------:R-:W-:-:S05]  /*03c0*/  LEA R29, R29, R0, 0x8 ;  /* 0x000000001d1d7211 */ /* 0x000fca00078e40ff */
[----:B------:R-:W-:Y:S02]  /*03d0*/  IMAD.IADD R0, R3, 0x1, R29 ;  /* 0x0000000103007824 */ /* 0x000fe400078e021d */
[----:B------:R-:W-:-:S04]  /*03e0*/  IMAD.WIDE.U32 R2, R25, 0x1b3, RZ ;  /* 0x000001b319027825 */ /* 0x000fc800078e00ff */
[----:B------:R-:W-:Y:S01]  /*03f0*/  IMAD R0, R0, 0x1b3, RZ ;  /* 0x000001b300007824 */ /* 0x000fe200078e02ff */
[----:B-----5:R-:W-:-:S03]  /*0400*/  LOP3.LUT R23, R2, R23, RZ, 0x3c, !PT ;  /* 0x0000001702177212 */ /* 0x020fc600078e3cff */
[----:B------:R-:W-:-:S05]  /*0410*/  IMAD R25, R25, 0x100, R0 ;  /* 0x0000010019197824 */ /* 0x000fca00078e0200 */
[----:B------:R-:W-:Y:S01]  /*0420*/  IADD3 R0, PT, PT, R3, R25, RZ ;  /* 0x0000001903007210 */ /* 0x000fe20007ffe0ff */
[----:B------:R-:W-:-:S04]  /*0430*/  IMAD.WIDE.U32 R2, R23, 0x1b3, RZ ;  /* 0x000001b317027825 */ /* 0x000fc800078e00ff */
[----:B------:R-:W-:Y:S01]  /*0440*/  IMAD R0, R0, 0x1b3, RZ ;  /* 0x000001b300007824 */ /* 0x000fe200078e02ff */
[----:B------:R-:W-:-:S03]  /*0450*/  LOP3.LUT R21, R2, R21, RZ, 0x3c, !PT ;  /* 0x0000001502157212 */ /* 0x000fc600078e3cff */
[----:B------:R-:W-:-:S04]  /*0460*/  IMAD R23, R23, 0x100, R0 ;  /* 0x0000010017177824 */ /* 0x000fc800078e0200 */
[----:B------:R-:W-:Y:S02]  /*0470*/  IMAD.IADD R0, R3, 0x1, R23 ;  /* 0x0000000103007824 */ /* 0x000fe400078e0217 */
[----:B------:R-:W-:-:S04]  /*0480*/  IMAD.WIDE.U32 R2, R21, 0x1b3, RZ ;  /* 0x000001b315027825 */ /* 0x000fc800078e00ff */
[----:B------:R-:W-:Y:S01]  /*0490*/  IMAD R0, R0, 0x1b3, RZ ;  /* 0x000001b300007824 */ /* 0x000fe200078e02ff */
[----:B------:R-:W-:-:S04]  /*04a0*/  LOP3.LUT R19, R2, R19, RZ, 0x3c, !PT ;  /* 0x0000001302137212 */ /* 0x000fc800078e3cff */
[----:B------:R-:W-:-:S05]  /*04b0*/  LEA R21, R21, R0, 0x8 ;  /* 0x0000000015157211 */ /* 0x000fca00078e40ff */
[----:B------:R-:W-:Y:S02]  /*04c0*/  IMAD.IADD R0, R3, 0x1, R21 ;  /* 0x0000000103007824 */ /* 0x000fe400078e0215 */
[----:B------:R-:W-:-:S04]  /*04d0*/  IMAD.WIDE.U32 R2, R19, 0x1b3, RZ ;  /* 0x000001b313027825 */ /* 0x000fc800078e00ff */
[----:B------:R-:W-:Y:S01]  /*04e0*/  IMAD R0, R0, 0x1b3, RZ ;  /* 0x000001b300007824 */ /* 0x000fe200078e02ff */
[----:B------:R-:W-:-:S03]  /*04f0*/  LOP3.LUT R17, R2, R17, RZ, 0x3c, !PT ;  /* 0x0000001102117212 */ /* 0x000fc600078e3cff */
        /* <DEDUP_REMOVED lines=49> */
[----:B------:R-:W-:-:S03]  /*0810*/  MOV R0, R2 ;  /* 0x0000000200007202 */ /* 0x000fc60000000f00 */
[----:B------:R-:W-:-:S04]  /*0820*/  IMAD R9, R8, 0x100, R9 ;  /* 0x0000010008097824 */ /* 0x000fc800078e0209 */
[----:B------:R-:W-:Y:S01]  /*0830*/  IMAD.IADD R3, R3, 0x1, R9 ;  /* 0x0000000103037824 */ /* 0x000fe200078e0209 */
[----:B------:R-:W-:Y:S06]  /*0840*/  BRA.U UP1, `(.L_x_11) ;  /* 0xfffffff901687547 */ /* 0x000fec000b83ffff */
.L_x_10:
        /* <DEDUP_REMOVED lines=27> */
[----:B0-----:R-:W-:-:S04]  /*0a00*/  IMAD.WIDE.U32 R10, R17, 0x1b3, RZ ;  /* 0x000001b3110a7825 */ /* 0x001fc800078e00ff */
[----:B------:R-:W-:Y:S01]  /*0a10*/  IMAD.IADD R0, R13, 0x1, R15 ;  /* 0x000000010d007824 */ /* 0x000fe200078e020f */
[----:B-----5:R-:W-:-:S03]  /*0a20*/  LOP3.LUT R9, R10, R9, RZ, 0x3c, !PT ;  /* 0x000000090a097212 */ /* 0x020fc600078e3cff */
[----:B------:R-:W-:-:S05]  /*0a30*/  IMAD R0, R0, 0x1b3, RZ ;  /* 0x000001b300007824 */ /* 0x000fca00078e02ff */
        /* <DEDUP_REMOVED lines=23> */
[----:B------:R-:W-:Y:S02]  /*0bb0*/  IMAD R5, R0, 0x1b3, RZ ;  /* 0x000001b300057824 */ /* 0x000fe400078e02ff */
[----:B------:R-:W-:Y:S02]  /*0bc0*/  IMAD.MOV.U32 R0, RZ, RZ, R2 ;  /* 0x000000ffff007224 */ /* 0x000fe400078e0002 */
[----:B------:R-:W-:-:S05]  /*0bd0*/  IMAD R5, R4, 0x100, R5 ;  /* 0x0000010004057824 */ /* 0x000fca00078e0205 */
[----:B------:R-:W-:-:S07]  /*0be0*/  IADD3 R3, PT, PT, R3, R5, RZ ;  /* 0x0000000503037210 */ /* 0x000fce0007ffe0ff */
.L_x_12:
        /* <DEDUP_REMOVED lines=11> */
[----:B------:R-:W5:Y:S01]  /*0ca0*/  LDG.E.U8 R15, desc[UR8][R4.64+0x3] ;  /* 0x00000308040f7981 */ /* 0x000f62000c1e1100 */
[----:B------:R-:W-:Y:S01]  /*0cb0*/  UIADD3 UR4, UPT, UPT, UR4, 0x4, URZ ;  /* 0x0000000404047890 */ /* 0x000fe2000fffe0ff */
        /* <DEDUP_REMOVED lines=17> */
[----:B------:R-:W-:-:S04]  /*0dd0*/  IMAD R0, R13, 0x1b3, RZ ;  /* 0x000001b30d007824 */ /* 0x000fc800078e02ff */
[----:B------:R-:W-:Y:S02]  /*0de0*/  IMAD R15, R15, 0x100, R0 ;  /* 0x000001000f0f7824 */ /* 0x000fe400078e0200 */
[----:B------:R-:W-:-:S03]  /*0df0*/  IMAD.MOV.U32 R0, RZ, RZ, R2 ;  /* 0x000000ffff007224 */ /* 0x000fc600078e0002 */
[----:B------:R-:W-:-:S07]  /*0e00*/  IADD3 R3, PT, PT, R3, R15, RZ ;  /* 0x0000000f03037210 */ /* 0x000fce0007ffe0ff */
.L_x_13:
[----:B------:R-:W-:Y:S05]  /*0e10*/  BRA.U !UP1, `(.L_x_9) ;  /* 0x0000000109487547 */ /* 0x000fea000b800000 */
[----:B------:R-:W0:Y:S01]  /*0e20*/  LDC.64 R4, c[0x0][0x3a0] ;  /* 0x0000e800ff047b82 */ /* 0x000e220000000a00 */
[----:B------:R-:W-:Y:S01]  /*0e30*/  UIADD3 UR5, UPT, UPT, -UR5, URZ, URZ ;  /* 0x000000ff05057290 */ /* 0x000fe2000fffe1ff */
[----:B0-----:R-:W-:-:S04]  /*0e40*/  IADD3 R7, P0, P1, R7, UR4, R4 ;  /* 0x0000000407077c10 */ /* 0x001fc8000f91e004 */
[----:B------:R-:W-:-:S09]  /*0e50*/  IADD3.X R6, PT, PT, R6, R5, RZ, P0, P1 ;  /* 0x0000000506067210 */ /* 0x000fd200007e24ff */
.L_x_14:
[----:B------:R-:W-:Y:S02]  /*0e60*/  IMAD.MOV.U32 R5, RZ, RZ, R6 ;  /* 0x000000ffff057224 */ /* 0x000fe400078e0006 */
[----:B------:R-:W-:-:S05]  /*0e70*/  IMAD.MOV.U32 R4, RZ, RZ, R7 ;  /* 0x000000ffff047224 */ /* 0x000fca00078e0007 */
[----:B------:R-:W2:Y:S01]  /*0e80*/  LDG.E.U8 R5, desc[UR8][R4.64] ;  /* 0x0000000804057981 */ /* 0x000ea2000c1e1100 */
[----:B------:R-:W-:Y:S01]  /*0e90*/  UIADD3 UR5, UPT, UPT, UR5, 0x1, URZ ;  /* 0x0000000105057890 */ /* 0x000fe2000fffe0ff */
[----:B------:R-:W-:Y:S01]  /*0ea0*/  IMAD R9, R3, 0x1b3, RZ ;  /* 0x000001b303097824 */ /* 0x000fe200078e02ff */
[----:B------:R-:W-:Y:S02]  /*0eb0*/  IADD3 R7, P0, PT, R7, 0x1, RZ ;  /* 0x0000000107077810 */ /* 0x000fe40007f1e0ff */
[----:B------:R-:W-:-:S03]  /*0ec0*/  UISETP.NE.AND UP0, UPT, UR5, URZ, UPT ;  /* 0x000000ff0500728c */ /* 0x000fc6000bf05270 */
[----:B------:R-:W-:Y:S01]  /*0ed0*/  IMAD.X R6, RZ, RZ, R6, P0 ;  /* 0x000000ffff067224 */ /* 0x000fe200000e0606 */
[----:B--2---:R-:W-:-:S04]  /*0ee0*/  LOP3.LUT R0, R0, R5, RZ, 0x3c, !PT ;  /* 0x0000000500007212 */ /* 0x004fc800078e3cff */
[C---:B------:R-:W-:Y:S01]  /*0ef0*/  LEA R9, R0.reuse, R9, 0x8 ;  /* 0x0000000900097211 */ /* 0x040fe200078e40ff */
[----:B------:R-:W-:-:S04]  /*0f00*/  IMAD.WIDE.U32 R2, R0, 0x1b3, RZ ;  /* 0x000001b300027825 */ /* 0x000fc800078e00ff */
[----:B------:R-:W-:Y:S01]  /*0f10*/  IMAD.IADD R3, R3, 0x1, R9 ;  /* 0x0000000103037824 */ /* 0x000fe200078e0209 */
[----:B------:R-:W-:Y:S01]  /*0f20*/  MOV R0, R2 ;  /* 0x0000000200007202 */ /* 0x000fe20000000f00 */
[----:B------:R-:W-:Y:S06]  /*0f30*/  BRA.U UP0, `(.L_x_14) ;  /* 0xfffffffd00c87547 */ /* 0x000fec000b83ffff */
.L_x_9:
[----:B------:R-:W0:Y:S01]  /*0f40*/  LDCU.64 UR4, c[0x0][0x398] ;  /* 0x00007300ff0477ac */ /* 0x000e220008000a00 */
[----:B------:R-:W1:Y:S01]  /*0f50*/  LDCU UR6, c[0x0][0x390] ;  /* 0x00007200ff0677ac */ /* 0x000e620008000800 */
[----:B0-----:R-:W-:Y:S02]  /*0f60*/  LOP3.LUT R5, R0, UR4, RZ, 0x3c, !PT ;  /* 0x0000000400057c12 */ /* 0x001fe4000f8e3cff */
[----:B------:R-:W-:Y:S02]  /*0f70*/  LOP3.LUT R6, R3, UR5, RZ, 0x3c, !PT ;  /* 0x0000000503067c12 */ /* 0x000fe4000f8e3cff */
[----:B------:R-:W-:-:S04]  /*0f80*/  IADD3 R5, P0, PT, R5, 0x7f4a7c15, RZ ;  /* 0x7f4a7c1505057810 */ /* 0x000fc80007f1e0ff */
[----:B------:R-:W-:Y:S02]  /*0f90*/  IADD3.X R6, PT, PT, R6, -0x61c88647, RZ, P0, !PT ;  /* 0x9e3779b906067810 */ /* 0x000fe400007fe4ff */
[----:B-1----:R-:W-:Y:S02]  /*0fa0*/  ISETP.NE.AND P0, PT, RZ, UR6, PT ;  /* 0x00000006ff007c0c */ /* 0x002fe4000bf05270 */
[--C-:B------:R-:W-:Y:S02]  /*0fb0*/  SHF.R.U32.HI R4, RZ, 0x1e, R6.reuse ;  /* 0x0000001eff047819 */ /* 0x100fe40000011606 */
[----:B------:R-:W-:Y:S02]  /*0fc0*/  SHF.R.U64 R2, R5, 0x1e, R6 ;  /* 0x0000001e05027819 */ /* 0x000fe40000001206 */
[----:B------:R-:W-:Y:S02]  /*0fd0*/  LOP3.LUT R4, R4, R6, RZ, 0x3c, !PT ;  /* 0x0000000604047212 */ /* 0x000fe400078e3cff */
[----:B------:R-:W-:-:S03]  /*0fe0*/  LOP3.LUT R2, R2, R5, RZ, 0x3c, !PT ;  /* 0x0000000502027212 */ /* 0x000fc600078e3cff */
        /* <DEDUP_REMOVED lines=10> */
[----:B------:R-:W-:Y:S01]  /*1090*/  IMAD R7, R2, -0x6b2fb645, R7 ;  /* 0x94d049bb02077824 */ /* 0x000fe200078e0207 */
[----:B------:R-:W-:Y:S06]  /*10a0*/  @!P0 EXIT ;  /* 0x000000000000894d */ /* 0x000fec0003800000 */
[----:B------:R-:W-:Y:S01]  /*10b0*/  UISETP.GE.U32.AND UP0, UPT, UR6, 0x4, UPT ;  /* 0x000000040600788c */ /* 0x000fe2000bf06070 */
[----:B------:R-:W-:Y:S01]  /*10c0*/  IMAD.IADD R7, R5, 0x1, R7 ;  /* 0x0000000105077824 */ /* 0x000fe200078e0207 */
[----:B------:R-:W-:Y:S01]  /*10d0*/  ULOP3.LUT UR5, UR6, 0x3, URZ, 0xc0, !UPT ;  /* 0x0000000306057892 */ /* 0x000fe2000f8ec0ff */
[----:B------:R-:W-:-:S03]  /*10e0*/  UMOV UR4, URZ ;  /* 0x000000ff00047c82 */ /* 0x000fc60008000000 */
[--C-:B------:R-:W-:Y:S02]  /*10f0*/  SHF.R.U64 R5, R4, 0x1f, R7.reuse ;  /* 0x0000001f04057819 */ /* 0x100fe40000001207 */
[----:B------:R-:W-:Y:S02]  /*1100*/  SHF.R.U32.HI R6, RZ, 0x1f, R7 ;  /* 0x0000001fff067819 */ /* 0x000fe40000011607 */
[----:B------:R-:W-:Y:S02]  /*1110*/  LOP3.LUT R2, R5, 0x1, R4, 0xde, !PT ;  /* 0x0000000105027812 */ /* 0x000fe400078ede04 */
[----:B------:R-:W-:Y:S02]  /*1120*/  ISETP.NE.AND P0, PT, RZ, UR5, PT ;  /* 0x00000005ff007c0c */ /* 0x000fe4000bf05270 */
[----:B------:R-:W-:Y:S01]  /*1130*/  LOP3.LUT R5, R6, R7, RZ, 0x3c, !PT ;  /* 0x0000000706057212 */ /* 0x000fe200078e3cff */
[----:B------:R-:W-:Y:S10]  /*1140*/  BRA.U !UP0, `(.L_x_15) ;  /* 0x0000000508707547 */ /* 0x000ff4000b800000 */
[----:B------:R-:W-:Y:S01]  /*1150*/  ULOP3.LUT UR4, UR6, 0xfffffffc, URZ, 0xc0, !UPT ;  /* 0xfffffffc06047892 */ /* 0x000fe2000f8ec0ff */
[C---:B------:R-:W-:Y:S01]  /*1160*/  SHF.L.U64.HI R4, R2.reuse, 0x2, R5 ;  /* 0x0000000202047819 */ /* 0x040fe20000010205 */
[C---:B------:R-:W-:Y:S01]  /*1170*/  IMAD.SHL.U32 R8, R2.reuse, 0x2, RZ ;  /* 0x0000000202087824 */ /* 0x040fe200078e00ff */
[C---:B------:R-:W-:Y:S01]  /*1180*/  SHF.L.U32 R6, R2.reuse, 0x2, RZ ;  /* 0x0000000202067819 */ /* 0x040fe200000006ff */
[----:B------:R-:W-:Y:S01]  /*1190*/  IMAD.MOV.U32 R9, RZ, RZ, R3 ;  /* 0x000000ffff097224 */ /* 0x000fe200078e0003 */
[----:B------:R-:W-:Y:S01]  /*11a0*/  SHF.L.U64.HI R7, R2, 0x1, R5 ;  /* 0x0000000102077819 */ /* 0x000fe20000010205 */
[----:B------:R-:W0:Y:S01]  /*11b0*/  LDCU.128 UR12, c[0x0][0x380] ;  /* 0x00007000ff0c77ac */ /* 0x000e220008000c00 */
[----:B------:R-:W-:Y:S01]  /*11c0*/  MOV R23, R0 ;  /* 0x0000000000177202 */ /* 0x000fe20000000f00 */
[----:B------:R-:W-:-:S12]  /*11d0*/  UIADD3 UR6, UPT, UPT, -UR4, URZ, URZ ;  /* 0x000000ff04067290 */ /* 0x000fd8000fffe1ff */
.L_x_16:
[----:B0-----:R-:W-:Y:S01]  /*11e0*/  IMAD.WIDE.U32 R10, R9, UR14, RZ ;  /* 0x0000000e090a7c25 */ /* 0x001fe2000f8e00ff */
[C---:B------:R-:W-:Y:S02]  /*11f0*/  IADD3 R21, P2, PT, R23.reuse, R2, RZ ;  /* 0x0000000217157210 */ /* 0x040fe40007f5e0ff */
[C---:B------:R-:W-:Y:S01]  /*1200*/  IADD3 R19, P3, PT, R23.reuse, R8, RZ ;  /* 0x0000000817137210 */ /* 0x040fe20007f7e0ff */
[----:B------:R-:W-:Y:S01]  /*1210*/  IMAD.WIDE.U32 R14, R23, UR14, RZ ;  /* 0x0000000e170e7c25 */ /* 0x000fe2000f8e00ff */
[----:B------:R-:W-:-:S03]  /*1220*/  IADD3.X R27, PT, PT, R9, R5, RZ, P2, !PT ;  /* 0x00000005091b7210 */ /* 0x000fc600017fe4ff */
[----:B------:R-:W-:-:S04]  /*1230*/  IMAD.WIDE.U32 R10, P1, R23, UR15, R10 ;  /* 0x0000000f170a7c25 */ /* 0x000fc8000f82000a */
[----:B------:R-:W-:Y:S01]  /*1240*/  IMAD.X R25, R9, 0x1, R7, P3 ;  /* 0x0000000109197824 */ /* 0x000fe200018e0607 */
[----:B------:R-:W-:Y:S01]  /*1250*/  IADD3.X R17, PT, PT, RZ, RZ, RZ, P1, !PT ;  /* 0x000000ffff117210 */ /* 0x000fe20000ffe4ff */
[----:B------:R-:W-:Y:S01]  /*1260*/  IMAD.MOV.U32 R16, RZ, RZ, R11 ;  /* 0x000000ffff107224 */ /* 0x000fe200078e000b */
[----:B------:R-:W-:Y:S01]  /*1270*/  IADD3 RZ, P1, PT, R15, R10, RZ ;  /* 0x0000000a0fff7210 */ /* 0x000fe20007f3e0ff */
[----:B------:R-:W-:Y:S01]  /*1280*/  IMAD.MOV.U32 R11, RZ, RZ, R9 ;  /* 0x000000ffff0b7224 */ /* 0x000fe200078e0009 */
[----:B------:R-:W-:Y:S01]  /*1290*/  MOV R10, R23 ;  /* 0x00000017000a7202 */ /* 0x000fe20000000f00 */
[----:B------:R-:W-:-:S04]  /*12a0*/  IMAD.WIDE.U32 R12, R27, UR14, RZ ;  /* 0x0000000e1b0c7c25 */ /* 0x000fc8000f8e00ff */
[----:B------:R-:W-:-:S04]  /*12b0*/  IMAD.WIDE.U32 R14, R25, UR14, RZ ;  /* 0x0000000e190e7c25 */ /* 0x000fc8000f8e00ff */
[----:B------:R-:W-:-:S04]  /*12c0*/  IMAD.WIDE.U32 R10, R2, 0x3, R10 ;  /* 0x00000003020a7825 */ /* 0x000fc800078e000a */
[----:B------:R-:W-:Y:S02]  /*12d0*/  IMAD R29, R5, 0x3, RZ ;  /* 0x00000003051d7824 */ /* 0x000fe400078e02ff */
[----:B------:R-:W-:-:S03]  /*12e0*/  IMAD.WIDE.U32 R12, P3, R21, UR15, R12 ;  /* 0x0000000f150c7c25 */ /* 0x000fc6000f86000c */
[----:B------:R-:W-:Y:S01]  /*12f0*/  IADD3 R22, PT, PT, R11, R29, RZ ;  /* 0x0000001d0b167210 */ /* 0x000fe20007ffe0ff */
[----:B------:R-:W-:-:S04]  /*1300*/  IMAD.WIDE.U32 R20, R21, UR14, RZ ;  /* 0x0000000e15147c25 */ /* 0x000fc8000f8e00ff */
[----:B------:R-:W-:Y:S01]  /*1310*/  IMAD.WIDE.U32 R14, P4, R19, UR15, R14 ;  /* 0x0000000f130e7c25 */ /* 0x000fe2000f88000e */
[----:B------:R-:W-:-:S03]  /*1320*/  IADD3 RZ, P2, PT, R21, R12, RZ ;  /* 0x0000000c15ff7210 */ /* 0x000fc60007f5e0ff */
[----:B------:R-:W-:-:S04]  /*1330*/  IMAD.WIDE.U32.X R16, R9, UR15, R16, P1 ;  /* 0x0000000f09107c25 */ /* 0x000fc800088e0410 */
[----:B------:R-:W-:Y:S01]  /*1340*/  IMAD.WIDE.U32 R18, R19, UR14, RZ ;  /* 0x0000000e13127c25 */ /* 0x000fe2000f8e00ff */
[--C-:B------:R-:W-:Y:S02]  /*1350*/  SHF.R.U64 R11, R16, 0x3, R17.reuse ;  /* 0x00000003100b7819 */ /* 0x100fe40000001211 */
[----:B------:R-:W-:Y:S01]  /*1360*/  MOV R18, R15 ;  /* 0x0000000f00127202 */ /* 0x000fe20000000f00 */
[----:B------:R-:W-:Y:S01]  /*1370*/  IMAD.WIDE.U32 R20, R22, UR14, RZ ;  /* 0x0000000e16147c25 */ /* 0x000fe2000f8e00ff */
[----:B------:R-:W-:Y:S02]  /*1380*/  IADD3 RZ, P1, PT, R19, R14, RZ ;  /* 0x0000000e13ff7210 */ /* 0x000fe40007f3e0ff */
[----:B------:R-:W-:Y:S01]  /*1390*/  IADD3.X R19, PT, PT, RZ, RZ, RZ, P4, !PT ;  /* 0x000000ffff137210 */ /* 0x000fe200027fe4ff */
[C---:B------:R-:W-:Y:S01]  /*13a0*/  IMAD.WIDE.U32 R28, R10.reuse, UR14, RZ ;  /* 0x0000000e0a1c7c25 */ /* 0x040fe2000f8e00ff */
[----:B------:R-:W-:Y:S02]  /*13b0*/  SHF.R.U32.HI R12, RZ, 0x3, R17 ;  /* 0x00000003ff0c7819 */ /* 0x000fe40000011611 */
[----:B------:R-:W-:Y:S01]  /*13c0*/  LOP3.LUT R11, R11, 0xfffffff8, RZ, 0xc0, !PT ;  /* 0xfffffff80b0b7812 */ /* 0x000fe200078ec0ff */
[----:B------:R-:W-:Y:S01]  /*13d0*/  IMAD.WIDE.U32 R20, P4, R10, UR15, R20 ;  /* 0x0000000f0a147c25 */ /* 0x000fe2000f880014 */
[----:B------:R-:W-:-:S02]  /*13e0*/  LOP3.LUT R14, R16, 0x3f, RZ, 0xc0, !PT ;  /* 0x0000003f100e7812 */ /* 0x000fc400078ec0ff */
[----:B------:R-:W-:Y:S01]  /*13f0*/  LOP3.LUT R10, R12, 0x1fffffff, RZ, 0xc0, !PT ;  /* 0x1fffffff0c0a7812 */ /* 0x000fe200078ec0ff */
[----:B------:R-:W-:Y:S01]  /*1400*/  IMAD.WIDE.U32.X R18, R25, UR15, R18, P1 ;  /* 0x0000000f19127c25 */ /* 0x000fe200088e0412 */
[----:B------:R-:W-:Y:S02]  /*1410*/  IADD3 R12, P1, PT, R11, UR12, RZ ;  /* 0x0000000c0b0c7c10 */ /* 0x000fe4000ff3e0ff */
[----:B------:R-:W-:Y:S01]  /*1420*/  IADD3.X R11, PT, PT, RZ, RZ, RZ, P4, !PT ;  /* 0x000000ffff0b7210 */ /* 0x000fe200027fe4ff */
[----:B------:R-:W-:Y:S01]  /*1430*/  IMAD.X R17, RZ, RZ, RZ, P3 ;  /* 0x000000ffff117224 */ /* 0x000fe200018e06ff */
[----:B------:R-:W-:Y:S01]  /*1440*/  IADD3 RZ, P3, PT, R29, R20, RZ ;  /* 0x000000141dff7210 */ /* 0x000fe20007f7e0ff */
[----:B------:R-:W-:Y:S01]  /*1450*/  IMAD.MOV.U32 R16, RZ, RZ, R13 ;  /* 0x000000ffff107224 */ /* 0x000fe200078e000d */
[----:B------:R-:W-:Y:S01]  /*1460*/  IADD3.X R13, PT, PT, R10, UR13, RZ, P1, !PT ;  /* 0x0000000d0a0d7c10 */ /* 0x000fe20008ffe4ff */
[----:B------:R-:W-:Y:S02]  /*1470*/  IMAD.MOV.U32 R10, RZ, RZ, R21 ;  /* 0x000000ffff0a7224 */ /* 0x000fe400078e0015 */
[----:B------:R-:W-:-:S04]  /*1480*/  IMAD.WIDE.U32.X R16, R27, UR15, R16, P2 ;  /* 0x0000000f1b107c25 */ /* 0x000fc800090e0410 */
[----:B------:R-:W-:Y:S01]  /*1490*/  IMAD.MOV.U32 R25, RZ, RZ, 0x1 ;  /* 0x00000001ff197424 */ /* 0x000fe200078e00ff */
[----:B------:R-:W-:Y:S01]  /*14a0*/  SHF.R.U64 R27, R16, 0x3, R17 ;  /* 0x00000003101b7819 */ /* 0x000fe20000001211 */
[----:B------:R-:W-:Y:S01]  /*14b0*/  IMAD.WIDE.U32.X R10, R22, UR15, R10, P3 ;  /* 0x0000000f160a7c25 */ /* 0x000fe200098e040a */
[C---:B------:R-:W-:Y:S02]  /*14c0*/  SHF.R.U64 R20, R18.reuse, 0x3, R19 ;  /* 0x0000000312147819 */ /* 0x040fe40000001213 */
[CC--:B------:R-:W-:Y:S02]  /*14d0*/  SHF.L.U64.HI R15, R25.reuse, R14.reuse, RZ ;  /* 0x0000000e190f7219 */ /* 0x0c0fe400000102ff */
[----:B------:R-:W-:Y:S02]  /*14e0*/  SHF.L.U32 R14, R25, R14, RZ ;  /* 0x0000000e190e7219 */ /* 0x000fe400000006ff */
[----:B------:R-:W-:Y:S02]  /*14f0*/  SHF.R.U32.HI R21, RZ, 0x3, R17 ;  /* 0x00000003ff157819 */ /* 0x000fe40000011611 */
[----:B------:R-:W-:Y:S01]  /*1500*/  LOP3.LUT R27, R27, 0xfffffff8, RZ, 0xc0, !PT ;  /* 0xfffffff81b1b7812 */ /* 0x000fe200078ec0ff */
[----:B------:R0:W-:Y:S01]  /*1510*/  REDG.E.OR.64.STRONG.GPU desc[UR8][R12.64], R14 ;  /* 0x0000000e0c00798e */ /* 0x0001e2000f12e508 */
[----:B------:R-:W-:-:S02]  /*1520*/  LOP3.LUT R24, R18, 0x3f, RZ, 0xc0, !PT ;  /* 0x0000003f12187812 */ /* 0x000fc400078ec0ff */
[----:B------:R-:W-:Y:S02]  /*1530*/  SHF.R.U64 R17, R10, 0x3, R11 ;  /* 0x000000030a117819 */ /* 0x000fe4000000120b */
[----:B------:R-:W-:Y:S02]  /*1540*/  SHF.R.U32.HI R18, RZ, 0x3, R19 ;  /* 0x00000003ff127819 */ /* 0x000fe40000011613 */
[----:B------:R-:W-:Y:S02]  /*1550*/  LOP3.LUT R22, R16, 0x3f, RZ, 0xc0, !PT ;  /* 0x0000003f10167812 */ /* 0x000fe400078ec0ff */
[----:B------:R-:W-:Y:S02]  /*1560*/  LOP3.LUT R19, R20, 0xfffffff8, RZ, 0xc0, !PT ;  /* 0xfffffff814137812 */ /* 0x000fe400078ec0ff */
[----:B------:R-:W-:Y:S02]  /*1570*/  SHF.R.U32.HI R16, RZ, 0x3, R11 ;  /* 0x00000003ff107819 */ /* 0x000fe4000001160b */
[----:B------:R-:W-:-:S02]  /*1580*/  LOP3.LUT R21, R21, 0x1fffffff, RZ, 0xc0, !PT ;  /* 0x1fffffff15157812 */ /* 0x000fc400078ec0ff */
[----:B------:R-:W-:Y:S02]  /*1590*/  IADD3 R20, P1, PT, R27, UR12, RZ ;  /* 0x0000000c1b147c10 */ /* 0x000fe4000ff3e0ff */
[----:B------:R-:W-:Y:S02]  /*15a0*/  LOP3.LUT R17, R17, 0xfffffff8, RZ, 0xc0, !PT ;  /* 0xfffffff811117812 */ /* 0x000fe400078ec0ff */
[CC--:B0-----:R-:W-:Y:S02]  /*15b0*/  SHF.L.U64.HI R13, R25.reuse, R24.reuse, RZ ;  /* 0x00000018190d7219 */ /* 0x0c1fe400000102ff */
[C---:B------:R-:W-:Y:S02]  /*15c0*/  SHF.L.U32 R12, R25.reuse, R24, RZ ;  /* 0x00000018190c7219 */ /* 0x040fe400000006ff */
[CC--:B------:R-:W-:Y:S02]  /*15d0*/  SHF.L.U64.HI R15, R25.reuse, R22.reuse, RZ ;  /* 0x00000016190f7219 */ /* 0x0c0fe400000102ff */
[----:B------:R-:W-:-:S02]  /*15e0*/  SHF.L.U32 R14, R25, R22, RZ ;  /* 0x00000016190e7219 */ /* 0x000fc400000006ff */
[----:B------:R-:W-:Y:S02]  /*15f0*/  LOP3.LUT R24, R18, 0x1fffffff, RZ, 0xc0, !PT ;  /* 0x1fffffff12187812 */ /* 0x000fe400078ec0ff */
[----:B------:R-:W-:Y:S02]  /*1600*/  IADD3 R18, P2, PT, R19, UR12, RZ ;  /* 0x0000000c13127c10 */ /* 0x000fe4000ff5e0ff */
[----:B------:R-:W-:Y:S02]  /*1610*/  IADD3.X R21, PT, PT, R21, UR13, RZ, P1, !PT ;  /* 0x0000000d15157c10 */ /* 0x000fe40008ffe4ff */
[----:B------:R-:W-:Y:S02]  /*1620*/  LOP3.LUT R22, R16, 0x1fffffff, RZ, 0xc0, !PT ;  /* 0x1fffffff10167812 */ /* 0x000fe400078ec0ff */
[----:B------:R-:W-:Y:S01]  /*1630*/  LOP3.LUT R26, R10, 0x3f, RZ, 0xc0, !PT ;  /* 0x0000003f0a1a7812 */ /* 0x000fe200078ec0ff */
[----:B------:R1:W-:Y:S01]  /*1640*/  REDG.E.OR.64.STRONG.GPU desc[UR8][R20.64], R14 ;  /* 0x0000000e1400798e */ /* 0x0003e2000f12e508 */
[----:B------:R-:W-:-:S02]  /*1650*/  IADD3 R16, P1, PT, R17, UR12, RZ ;  /* 0x0000000c11107c10 */ /* 0x000fc4000ff3e0ff */
[----:B------:R-:W-:Y:S02]  /*1660*/  IADD3.X R19, PT, PT, R24, UR13, RZ, P2, !PT ;  /* 0x0000000d18137c10 */ /* 0x000fe400097fe4ff */
[CC--:B------:R-:W-:Y:S02]  /*1670*/  SHF.L.U64.HI R11, R25.reuse, R26.reuse, RZ ;  /* 0x0000001a190b7219 */ /* 0x0c0fe400000102ff */
[----:B------:R-:W-:Y:S01]  /*1680*/  SHF.L.U32 R10, R25, R26, RZ ;  /* 0x0000001a190a7219 */ /* 0x000fe200000006ff */
[----:B------:R1:W-:Y:S01]  /*1690*/  REDG.E.OR.64.STRONG.GPU desc[UR8][R18.64], R12 ;  /* 0x0000000c1200798e */ /* 0x0003e2000f12e508 */
[----:B------:R-:W-:-:S05]  /*16a0*/  IADD3.X R17, PT, PT, R22, UR13, RZ, P1, !PT ;  /* 0x0000000d16117c10 */ /* 0x000fca0008ffe4ff */
[----:B------:R1:W-:Y:S01]  /*16b0*/  REDG.E.OR.64.STRONG.GPU desc[UR8][R16.64], R10 ;  /* 0x0000000a1000798e */ /* 0x0003e2000f12e508 */
[----:B------:R-:W-:-:S04]  /*16c0*/  UIADD3 UR6, UPT, UPT, UR6, 0x4, URZ ;  /* 0x0000000406067890 */ /* 0x000fc8000fffe0ff */
[----:B------:R-:W-:Y:S01]  /*16d0*/  UISETP.NE.AND UP0, UPT, UR6, URZ, UPT ;  /* 0x000000ff0600728c */ /* 0x000fe2000bf05270 */
[----:B------:R-:W-:-:S04]  /*16e0*/  IADD3 R23, P1, PT, R23, R6, RZ ;  /* 0x0000000617177210 */ /* 0x000fc80007f3e0ff */
[----:B------:R-:W-:-:S04]  /*16f0*/  IADD3.X R9, PT, PT, R9, R4, RZ, P1, !PT ;  /* 0x0000000409097210 */ /* 0x000fc80000ffe4ff */
[----:B-1----:R-:W-:Y:S05]  /*1700*/  BRA.U UP0, `(.L_x_16) ;  /* 0xfffffff900b47547 */ /* 0x002fea000b83ffff */
.L_x_15:
[----:B------:R-:W-:Y:S05]  /*1710*/  @!P0 EXIT ;  /* 0x000000000000894d */ /* 0x000fea0003800000 */
[----:B------:R-:W-:Y:S01]  /*1720*/  MOV R7, R3 ;  /* 0x0000000300077202 */ /* 0x000fe20000000f00 */
[----:B------:R-:W-:Y:S01]  /*1730*/  IMAD.MOV.U32 R6, RZ, RZ, R0 ;  /* 0x000000ffff067224 */ /* 0x000fe200078e0000 */
[----:B------:R-:W0:Y:S01]  /*1740*/  LDCU.128 UR12, c[0x0][0x380] ;  /* 0x00007000ff0c77ac */ /* 0x000e220008000c00 */
[----:B------:R-:W-:Y:S02]  /*1750*/  IMAD R3, R5, UR4, RZ ;  /* 0x0000000405037c24 */ /* 0x000fe4000f8e02ff */
[----:B------:R-:W-:Y:S01]  /*1760*/  IMAD.WIDE.U32 R6, R2, UR4, R6 ;  /* 0x0000000402067c25 */ /* 0x000fe2000f8e0006 */
[----:B------:R-:W-:-:S03]  /*1770*/  UIADD3 UR5, UPT, UPT, -UR5, URZ, URZ ;  /* 0x000000ff05057290 */ /* 0x000fc6000fffe1ff */
[----:B------:R-:W-:Y:S01]  /*1780*/  IMAD.IADD R4, R7, 0x1, R3 ;  /* 0x0000000107047824 */ /* 0x000fe200078e0203 */
[----:B------:R-:W-:-:S08]  /*1790*/  MOV R3, R6 ;  /* 0x0000000600037202 */ /* 0x000fd00000000f00 */
.L_x_17:
[----:B0-----:R-:W-:-:S04]  /*17a0*/  IMAD.WIDE.U32 R6, R4, UR14, RZ ;  /* 0x0000000e04067c25 */ /* 0x001fc8000f8e00ff */
[----:B------:R-:W-:-:S04]  /*17b0*/  IMAD.WIDE.U32 R8, P0, R3, UR15, R6 ;  /* 0x0000000f03087c25 */ /* 0x000fc8000f800006 */
[----:B------:R-:W-:Y:S01]  /*17c0*/  IMAD.WIDE.U32 R6, R3, UR14, RZ ;  /* 0x0000000e03067c25 */ /* 0x000fe2000f8e00ff */
[----:B------:R-:W-:-:S03]  /*17d0*/  MOV R10, R9 ;  /* 0x00000009000a7202 */ /* 0x000fc60000000f00 */
[----:B------:R-:W-:Y:S01]  /*17e0*/  IMAD.X R11, RZ, RZ, RZ, P0 ;  /* 0x000000ffff0b7224 */ /* 0x000fe200000e06ff */
[----:B------:R-:W-:Y:S01]  /*17f0*/  IADD3 RZ, P0, PT, R7, R8, RZ ;  /* 0x0000000807ff7210 */ /* 0x000fe20007f1e0ff */
[----:B------:R-:W-:-:S04]  /*1800*/  IMAD.MOV.U32 R9, RZ, RZ, 0x1 ;  /* 0x00000001ff097424 */ /* 0x000fc800078e00ff */
[----:B------:R-:W-:-:S05]  /*1810*/  IMAD.WIDE.U32.X R6, R4, UR15, R10, P0 ;  /* 0x0000000f04067c25 */ /* 0x000fca00080e040a */
[--C-:B------:R-:W-:Y:S02]  /*1820*/  SHF.R.U64 R8, R6, 0x3, R7.reuse ;  /* 0x0000000306087819 */ /* 0x100fe40000001207 */
[----:B------:R-:W-:Y:S02]  /*1830*/  SHF.R.U32.HI R0, RZ, 0x3, R7 ;  /* 0x00000003ff007819 */ /* 0x000fe40000011607 */
[----:B------:R-:W-:Y:S02]  /*1840*/  LOP3.LUT R8, R8, 0xfffffff8, RZ, 0xc0, !PT ;  /* 0xfffffff808087812 */ /* 0x000fe400078ec0ff */
[----:B------:R-:W-:Y:S02]  /*1850*/  LOP3.LUT R6, R6, 0x3f, RZ, 0xc0, !PT ;  /* 0x0000003f06067812 */ /* 0x000fe400078ec0ff */
[----:B------:R-:W-:Y:S02]  /*1860*/  LOP3.LUT R0, R0, 0x1fffffff, RZ, 0xc0, !PT ;  /* 0x1fffffff00007812 */ /* 0x000fe400078ec0ff */
[----:B------:R-:W-:-:S02]  /*1870*/  IADD3 R8, P0, PT, R8, UR12, RZ ;  /* 0x0000000c08087c10 */ /* 0x000fc4000ff1e0ff */
[CC--:B------:R-:W-:Y:S02]  /*1880*/  SHF.L.U64.HI R7, R9.reuse, R6.reuse, RZ ;  /* 0x0000000609077219 */ /* 0x0c0fe400000102ff */
[----:B------:R-:W-:Y:S02]  /*1890*/  SHF.L.U32 R6, R9, R6, RZ ;  /* 0x0000000609067219 */ /* 0x000fe400000006ff */
[----:B------:R-:W-:-:S05]  /*18a0*/  IADD3.X R9, PT, PT, R0, UR13, RZ, P0, !PT ;  /* 0x0000000d00097c10 */ /* 0x000fca00087fe4ff */
[----:B------:R1:W-:Y:S01]  /*18b0*/  REDG.E.OR.64.STRONG.GPU desc[UR8][R8.64], R6 ;  /* 0x000000060800798e */ /* 0x0003e2000f12e508 */
[----:B------:R-:W-:Y:S01]  /*18c0*/  UIADD3 UR5, UPT, UPT, UR5, 0x1, URZ ;  /* 0x0000000105057890 */ /* 0x000fe2000fffe0ff */
[----:B------:R-:W-:-:S03]  /*18d0*/  IADD3 R3, P0, PT, R3, R2, RZ ;  /* 0x0000000203037210 */ /* 0x000fc60007f1e0ff */
[----:B------:R-:W-:Y:S01]  /*18e0*/  UISETP.NE.AND UP0, UPT, UR5, URZ, UPT ;  /* 0x000000ff0500728c */ /* 0x000fe2000bf05270 */
[----:B------:R-:W-:-:S08]  /*18f0*/  IADD3.X R4, PT, PT, R4, R5, RZ, P0, !PT ;  /* 0x0000000504047210 */ /* 0x000fd000007fe4ff */
[----:B-1----:R-:W-:Y:S05]  /*1900*/  BRA.U UP0, `(.L_x_17) ;  /* 0xfffffffd00a47547 */ /* 0x002fea000b83ffff */
[----:B------:R-:W-:Y:S05]  /*1910*/  EXIT ;  /* 0x000000000000794d */ /* 0x000fea0003800000 */
.L_x_18:
        /* <DEDUP_REMOVED lines=14> */
.L_x_20:


//--------------------- .nv.shared.reserved.0     --------------------------
	.section	.nv.shared.reserved.0,"aw",@nobits
	.weak		__nv_reservedSMEM_offset_0_alias
	.size		__nv_reservedSMEM_offset_0_alias, 0, 64
	.other		__nv_reservedSMEM_offset_0_alias,@"STO_CUDA_RESERVED_SHARED STV_DEFAULT"
__nv_reservedSMEM_offset_0_alias:
	.zero		0
	.zero		64


//--------------------- .nv.constant0._ZN9secp256k14cuda18bloom_check_kernelENS0_11DeviceBloomEPKhiiPh --------------------------
	.section	.nv.constant0._ZN9secp256k14cuda18bloom_check_kernelENS0_11DeviceBloomEPKhiiPh,"a",@progbits
	.sectionflags	@""
	.align	4
.nv.constant0._ZN9secp256k14cuda18bloom_check_kernelENS0_11DeviceBloomEPKhiiPh:
	.zero		952


//--------------------- .nv.constant0._ZN9secp256k14cuda16bloom_add_kernelENS0_11DeviceBloomEPKhii --------------------------
	.section	.nv.constant0._ZN9secp256k14cuda16bloom_add_kernelENS0_11DeviceBloomEPKhii,"a",@progbits
	.sectionflags	@""
	.align	4
.nv.constant0._ZN9secp256k14cuda16bloom_add_kernelENS0_11DeviceBloomEPKhii:
	.zero		944


//--------------------- SYMBOLS --------------------------

	.type		.nv.reservedSmem.offset0,@object
	.size		.nv.reservedSmem.offset0,0x4
